//
// Generated by NVIDIA NVVM Compiler
//
// Compiler Build ID: CL-36424714
// Cuda compilation tools, release 13.0, V13.0.88
// Based on NVVM 20.0.0
//

.version 9.0
.target sm_100
.address_size 64

	// .globl	default_function_kernel_2

.visible .entry default_function_kernel_2(
	.param .u64 .ptr .align 1 default_function_kernel_2_param_0,
	.param .u64 .ptr .align 1 default_function_kernel_2_param_1
)
.maxntid 32
{
	.reg .pred 	%p<4>;
	.reg .b32 	%r<5>;
	.reg .b32 	%f<27>;
	.reg .b64 	%rd<8>;

	ld.param.u64 	%rd1, [default_function_kernel_2_param_0];
	ld.param.u64 	%rd2, [default_function_kernel_2_param_1];
	cvta.to.global.u64 	%rd3, %rd1;
	cvta.to.global.u64 	%rd4, %rd2;
	mov.u32 	%r1, %ctaid.x;
	shl.b32 	%r2, %r1, 5;
	mov.u32 	%r3, %tid.x;
	or.b32  	%r4, %r2, %r3;
	mul.wide.u32 	%rd5, %r4, 4;
	add.s64 	%rd6, %rd4, %rd5;
	ld.global.nc.f32 	%f1, [%rd6];
	abs.f32 	%f2, %f1;
	fma.rn.f32 	%f3, %f2, 0fBF000000, 0f3F000000;
	rsqrt.approx.ftz.f32 	%f4, %f3;
	mul.f32 	%f5, %f4, %f3;
	mul.f32 	%f6, %f4, 0fBF000000;
	fma.rn.f32 	%f7, %f5, %f6, 0f3F000000;
	fma.rn.f32 	%f8, %f5, %f7, %f5;
	setp.eq.f32 	%p1, %f2, 0f3F800000;
	selp.f32 	%f9, 0f00000000, %f8, %p1;
	setp.gt.f32 	%p2, %f2, 0f3F0F5C29;
	selp.f32 	%f10, %f9, %f2, %p2;
	copysign.f32 	%f11, %f1, %f10;
	mul.f32 	%f12, %f11, %f11;
	fma.rn.f32 	%f13, %f12, 0f3D10ECEF, 0f3C8B1ABB;
	fma.rn.f32 	%f14, %f13, %f12, 0f3CFC028C;
	fma.rn.f32 	%f15, %f14, %f12, 0f3D372139;
	fma.rn.f32 	%f16, %f15, %f12, 0f3D9993DB;
	fma.rn.f32 	%f17, %f16, %f12, 0f3E2AAAC6;
	mul.f32 	%f18, %f12, %f17;
	fma.rn.f32 	%f19, %f18, %f11, %f11;
	neg.f32 	%f20, %f19;
	selp.f32 	%f21, %f19, %f20, %p2;
	fma.rn.f32 	%f22, 0f3F6EE581, 0f3FD774EB, %f21;
	setp.gt.f32 	%p3, %f1, 0f3F0F5C29;
	selp.f32 	%f23, %f19, %f22, %p3;
	add.f32 	%f24, %f23, %f23;
	selp.f32 	%f25, %f24, %f23, %p2;
	add.f32 	%f26, %f1, %f25;
	add.s64 	%rd7, %rd3, %rd5;
	st.global.f32 	[%rd7], %f26;
	ret;

}
	// .globl	default_function_kernel_3
.visible .entry default_function_kernel_3(
	.param .u64 .ptr .align 1 default_function_kernel_3_param_0,
	.param .u64 .ptr .align 1 default_function_kernel_3_param_1
)
.maxntid 32
{
	.reg .pred 	%p<7>;
	.reg .b32 	%r<11>;
	.reg .b32 	%f<39>;
	.reg .b64 	%rd<9>;

	ld.param.u64 	%rd1, [default_function_kernel_3_param_0];
	ld.param.u64 	%rd2, [default_function_kernel_3_param_1];
	cvta.to.global.u64 	%rd3, %rd2;
	mov.u32 	%r3, %ctaid.x;
	shl.b32 	%r4, %r3, 5;
	mov.u32 	%r5, %tid.x;
	or.b32  	%r1, %r4, %r5;
	mul.wide.u32 	%rd4, %r1, 4;
	add.s64 	%rd5, %rd3, %rd4;
	ld.global.nc.f32 	%f7, [%rd5];
	abs.f32 	%f1, %f7;
	abs.f32 	%f2, %f1;
	fma.rn.f32 	%f8, %f1, %f1, 0f3F800000;
	rsqrt.approx.ftz.f32 	%f9, %f8;
	fma.rn.f32 	%f10, %f8, %f9, 0f3F800000;
	rcp.approx.ftz.f32 	%f11, %f10;
	mul.f32 	%f12, %f2, %f11;
	fma.rn.f32 	%f13, %f2, %f12, %f2;
	setp.gt.f32 	%p1, %f2, 0f4B000000;
	selp.f32 	%f3, %f2, %f13, %p1;
	mov.f32 	%f14, 0f3F800000;
	add.rz.f32 	%f15, %f3, %f14;
	mov.b32 	%r6, %f15;
	add.s32 	%r7, %r6, -1061158912;
	and.b32  	%r8, %r7, -8388608;
	mov.b32 	%r2, %f3;
	sub.s32 	%r9, %r2, %r8;
	mov.b32 	%f16, %r9;
	sub.s32 	%r10, 1082130432, %r8;
	mov.b32 	%f17, %r10;
	fma.rn.f32 	%f18, %f17, 0f3E800000, 0fBF800000;
	add.f32 	%f19, %f18, %f16;
	cvt.rn.f32.s32 	%f20, %r8;
	mul.f32 	%f21, %f20, 0f34000000;
	fma.rn.f32 	%f22, %f19, 0fBD39BF78, 0f3DD80012;
	fma.rn.f32 	%f23, %f22, %f19, 0fBE0778E0;
	fma.rn.f32 	%f24, %f23, %f19, 0f3E146475;
	fma.rn.f32 	%f25, %f24, %f19, 0fBE2A68DD;
	fma.rn.f32 	%f26, %f25, %f19, 0f3E4CAF9E;
	fma.rn.f32 	%f27, %f26, %f19, 0fBE800042;
	fma.rn.f32 	%f28, %f27, %f19, 0f3EAAAAE6;
	fma.rn.f32 	%f29, %f28, %f19, 0fBF000000;
	mul.f32 	%f30, %f19, %f29;
	fma.rn.f32 	%f31, %f30, %f19, %f19;
	fma.rn.f32 	%f38, %f21, 0f3F317218, %f31;
	setp.lt.u32 	%p2, %r2, 2139095040;
	@%p2 bra 	$L__BB1_2;
	setp.gt.s32 	%p3, %r2, -1082130432;
	fma.rn.f32 	%f32, %f3, 0f7F800000, 0f7F800000;
	selp.f32 	%f33, %f32, %f38, %p3;
	setp.eq.f32 	%p4, %f3, 0f00000000;
	selp.f32 	%f38, 0f80000000, %f33, %p4;
$L__BB1_2:
	setp.gt.f32 	%p5, %f2, 0f4B000000;
	cvta.to.global.u64 	%rd6, %rd1;
	add.f32 	%f34, %f38, 0f3F317218;
	selp.f32 	%f35, %f34, %f38, %p5;
	setp.num.f32 	%p6, %f2, %f2;
	copysign.f32 	%f36, %f1, %f35;
	selp.f32 	%f37, %f36, %f35, %p6;
	add.s64 	%rd8, %rd6, %rd4;
	st.global.f32 	[%rd8], %f37;
	ret;

}
	// .globl	default_function_kernel_13
.visible .entry default_function_kernel_13(
	.param .u64 .ptr .align 1 default_function_kernel_13_param_0,
	.param .u64 .ptr .align 1 default_function_kernel_13_param_1
)
.maxntid 32
{
	.reg .pred 	%p<10>;
	.reg .b32 	%r<11>;
	.reg .b32 	%f<63>;
	.reg .b64 	%rd<9>;

	ld.param.u64 	%rd1, [default_function_kernel_13_param_0];
	ld.param.u64 	%rd2, [default_function_kernel_13_param_1];
	cvta.to.global.u64 	%rd3, %rd2;
	mov.u32 	%r3, %ctaid.x;
	shl.b32 	%r4, %r3, 5;
	mov.u32 	%r5, %tid.x;
	or.b32  	%r1, %r4, %r5;
	mul.wide.u32 	%rd4, %r1, 4;
	add.s64 	%rd5, %rd3, %rd4;
	ld.global.nc.f32 	%f1, [%rd5];
	abs.f32 	%f2, %f1;
	fma.rn.f32 	%f7, %f1, %f1, 0f3F800000;
	rsqrt.approx.ftz.f32 	%f8, %f7;
	fma.rn.f32 	%f9, %f7, %f8, 0f3F800000;
	rcp.approx.ftz.f32 	%f10, %f9;
	mul.f32 	%f11, %f2, %f10;
	fma.rn.f32 	%f12, %f2, %f11, %f2;
	setp.gt.f32 	%p1, %f2, 0f4B000000;
	selp.f32 	%f3, %f2, %f12, %p1;
	mov.f32 	%f13, 0f3F800000;
	add.rz.f32 	%f14, %f3, %f13;
	mov.b32 	%r6, %f14;
	add.s32 	%r7, %r6, -1061158912;
	and.b32  	%r8, %r7, -8388608;
	mov.b32 	%r2, %f3;
	sub.s32 	%r9, %r2, %r8;
	mov.b32 	%f15, %r9;
	sub.s32 	%r10, 1082130432, %r8;
	mov.b32 	%f16, %r10;
	fma.rn.f32 	%f17, %f16, 0f3E800000, 0fBF800000;
	add.f32 	%f18, %f17, %f15;
	cvt.rn.f32.s32 	%f19, %r8;
	mul.f32 	%f20, %f19, 0f34000000;
	fma.rn.f32 	%f21, %f18, 0fBD39BF78, 0f3DD80012;
	fma.rn.f32 	%f22, %f21, %f18, 0fBE0778E0;
	fma.rn.f32 	%f23, %f22, %f18, 0f3E146475;
	fma.rn.f32 	%f24, %f23, %f18, 0fBE2A68DD;
	fma.rn.f32 	%f25, %f24, %f18, 0f3E4CAF9E;
	fma.rn.f32 	%f26, %f25, %f18, 0fBE800042;
	fma.rn.f32 	%f27, %f26, %f18, 0f3EAAAAE6;
	fma.rn.f32 	%f28, %f27, %f18, 0fBF000000;
	mul.f32 	%f29, %f18, %f28;
	fma.rn.f32 	%f30, %f29, %f18, %f18;
	fma.rn.f32 	%f62, %f20, 0f3F317218, %f30;
	setp.lt.u32 	%p2, %r2, 2139095040;
	@%p2 bra 	$L__BB2_2;
	setp.gt.s32 	%p3, %r2, -1082130432;
	fma.rn.f32 	%f31, %f3, 0f7F800000, 0f7F800000;
	selp.f32 	%f32, %f31, %f62, %p3;
	setp.eq.f32 	%p4, %f3, 0f00000000;
	selp.f32 	%f62, 0f80000000, %f32, %p4;
$L__BB2_2:
	setp.gt.f32 	%p5, %f2, 0f4B000000;
	cvta.to.global.u64 	%rd6, %rd1;
	add.f32 	%f33, %f62, 0f3F317218;
	selp.f32 	%f34, %f33, %f62, %p5;
	setp.num.f32 	%p6, %f2, %f2;
	copysign.f32 	%f35, %f1, %f34;
	selp.f32 	%f36, %f35, %f34, %p6;
	abs.f32 	%f37, %f36;
	abs.f32 	%f38, %f37;
	fma.rn.f32 	%f39, %f38, 0fBF000000, 0f3F000000;
	rsqrt.approx.ftz.f32 	%f40, %f39;
	mul.f32 	%f41, %f40, %f39;
	mul.f32 	%f42, %f40, 0fBF000000;
	fma.rn.f32 	%f43, %f41, %f42, 0f3F000000;
	fma.rn.f32 	%f44, %f41, %f43, %f41;
	setp.eq.f32 	%p7, %f38, 0f3F800000;
	selp.f32 	%f45, 0f00000000, %f44, %p7;
	setp.gt.f32 	%p8, %f38, 0f3F0F5C29;
	selp.f32 	%f46, %f45, %f38, %p8;
	copysign.f32 	%f47, %f37, %f46;
	mul.f32 	%f48, %f47, %f47;
	fma.rn.f32 	%f49, %f48, 0f3D10ECEF, 0f3C8B1ABB;
	fma.rn.f32 	%f50, %f49, %f48, 0f3CFC028C;
	fma.rn.f32 	%f51, %f50, %f48, 0f3D372139;
	fma.rn.f32 	%f52, %f51, %f48, 0f3D9993DB;
	fma.rn.f32 	%f53, %f52, %f48, 0f3E2AAAC6;
	mul.f32 	%f54, %f48, %f53;
	fma.rn.f32 	%f55, %f54, %f47, %f47;
	neg.f32 	%f56, %f55;
	selp.f32 	%f57, %f55, %f56, %p8;
	fma.rn.f32 	%f58, 0f3F6EE581, 0f3FD774EB, %f57;
	setp.gt.f32 	%p9, %f37, 0f3F0F5C29;
	selp.f32 	%f59, %f55, %f58, %p9;
	add.f32 	%f60, %f59, %f59;
	selp.f32 	%f61, %f60, %f59, %p8;
	add.s64 	%rd8, %rd6, %rd4;
	st.global.f32 	[%rd8], %f61;
	ret;

}
	// .globl	default_function_kernel_7
.visible .entry default_function_kernel_7(
	.param .u64 .ptr .align 1 default_function_kernel_7_param_0,
	.param .u64 .ptr .align 1 default_function_kernel_7_param_1
)
.maxntid 32
{
	.reg .pred 	%p<10>;
	.reg .b32 	%r<12>;
	.reg .b32 	%f<64>;
	.reg .b64 	%rd<9>;

	ld.param.u64 	%rd1, [default_function_kernel_7_param_0];
	ld.param.u64 	%rd2, [default_function_kernel_7_param_1];
	cvta.to.global.u64 	%rd3, %rd2;
	mov.u32 	%r4, %ctaid.x;
	shl.b32 	%r5, %r4, 5;
	mov.u32 	%r6, %tid.x;
	or.b32  	%r1, %r5, %r6;
	mul.wide.u32 	%rd4, %r1, 4;
	add.s64 	%rd5, %rd3, %rd4;
	ld.global.nc.f32 	%f5, [%rd5];
	abs.f32 	%f6, %f5;
	mov.f32 	%f7, 0f3F800000;
	sub.rn.f32 	%f8, %f6, %f7;
	mov.b32 	%r2, %f8;
	setp.gt.u32 	%p1, %r2, 1258291200;
	fma.rn.f32 	%f9, %f6, %f6, 0fBF800000;
	rsqrt.approx.ftz.f32 	%f10, %f9;
	mul.f32 	%f11, %f10, %f9;
	mul.f32 	%f12, %f10, 0f3F000000;
	neg.f32 	%f13, %f11;
	fma.rn.f32 	%f14, %f13, %f11, %f9;
	fma.rn.f32 	%f15, %f14, %f12, %f11;
	setp.eq.f32 	%p2, %f9, 0f00000000;
	selp.f32 	%f16, 0f00000000, %f15, %p2;
	selp.f32 	%f17, 0fBF800001, %f16, %p1;
	add.f32 	%f1, %f8, %f17;
	add.rz.f32 	%f18, %f1, %f7;
	mov.b32 	%r7, %f18;
	add.s32 	%r8, %r7, -1061158912;
	and.b32  	%r9, %r8, -8388608;
	mov.b32 	%r3, %f1;
	sub.s32 	%r10, %r3, %r9;
	mov.b32 	%f19, %r10;
	sub.s32 	%r11, 1082130432, %r9;
	mov.b32 	%f20, %r11;
	fma.rn.f32 	%f21, %f20, 0f3E800000, 0fBF800000;
	add.f32 	%f22, %f21, %f19;
	cvt.rn.f32.s32 	%f23, %r9;
	mul.f32 	%f24, %f23, 0f34000000;
	fma.rn.f32 	%f25, %f22, 0fBD39BF78, 0f3DD80012;
	fma.rn.f32 	%f26, %f25, %f22, 0fBE0778E0;
	fma.rn.f32 	%f27, %f26, %f22, 0f3E146475;
	fma.rn.f32 	%f28, %f27, %f22, 0fBE2A68DD;
	fma.rn.f32 	%f29, %f28, %f22, 0f3E4CAF9E;
	fma.rn.f32 	%f30, %f29, %f22, 0fBE800042;
	fma.rn.f32 	%f31, %f30, %f22, 0f3EAAAAE6;
	fma.rn.f32 	%f32, %f31, %f22, 0fBF000000;
	mul.f32 	%f33, %f22, %f32;
	fma.rn.f32 	%f34, %f33, %f22, %f22;
	fma.rn.f32 	%f63, %f24, 0f3F317218, %f34;
	setp.lt.u32 	%p3, %r3, 2139095040;
	@%p3 bra 	$L__BB3_2;
	setp.gt.s32 	%p4, %r3, -1082130432;
	fma.rn.f32 	%f35, %f1, 0f7F800000, 0f7F800000;
	selp.f32 	%f36, %f35, %f63, %p4;
	setp.eq.f32 	%p5, %f1, 0f00000000;
	selp.f32 	%f63, 0f80000000, %f36, %p5;
$L__BB3_2:
	setp.gt.u32 	%p6, %r2, 1258291200;
	cvta.to.global.u64 	%rd6, %rd1;
	add.f32 	%f37, %f63, 0f3F317218;
	selp.f32 	%f38, %f37, %f63, %p6;
	abs.f32 	%f39, %f38;
	fma.rn.f32 	%f40, %f39, 0fBF000000, 0f3F000000;
	rsqrt.approx.ftz.f32 	%f41, %f40;
	mul.f32 	%f42, %f41, %f40;
	mul.f32 	%f43, %f41, 0fBF000000;
	fma.rn.f32 	%f44, %f42, %f43, 0f3F000000;
	fma.rn.f32 	%f45, %f42, %f44, %f42;
	setp.eq.f32 	%p7, %f39, 0f3F800000;
	selp.f32 	%f46, 0f00000000, %f45, %p7;
	setp.gt.f32 	%p8, %f39, 0f3F0F5C29;
	selp.f32 	%f47, %f46, %f39, %p8;
	copysign.f32 	%f48, %f38, %f47;
	mul.f32 	%f49, %f48, %f48;
	fma.rn.f32 	%f50, %f49, 0f3D10ECEF, 0f3C8B1ABB;
	fma.rn.f32 	%f51, %f50, %f49, 0f3CFC028C;
	fma.rn.f32 	%f52, %f51, %f49, 0f3D372139;
	fma.rn.f32 	%f53, %f52, %f49, 0f3D9993DB;
	fma.rn.f32 	%f54, %f53, %f49, 0f3E2AAAC6;
	mul.f32 	%f55, %f49, %f54;
	fma.rn.f32 	%f56, %f55, %f48, %f48;
	neg.f32 	%f57, %f56;
	selp.f32 	%f58, %f56, %f57, %p8;
	fma.rn.f32 	%f59, 0f3F6EE581, 0f3FD774EB, %f58;
	setp.gt.f32 	%p9, %f38, 0f3F0F5C29;
	selp.f32 	%f60, %f56, %f59, %p9;
	add.f32 	%f61, %f60, %f60;
	selp.f32 	%f62, %f61, %f60, %p8;
	add.s64 	%rd8, %rd6, %rd4;
	st.global.f32 	[%rd8], %f62;
	ret;

}
	// .globl	default_function_kernel_11
.visible .entry default_function_kernel_11(
	.param .u64 .ptr .align 1 default_function_kernel_11_param_0,
	.param .u64 .ptr .align 1 default_function_kernel_11_param_1
)
.maxntid 32
{
	.reg .pred 	%p<10>;
	.reg .b32 	%r<11>;
	.reg .b32 	%f<63>;
	.reg .b64 	%rd<9>;

	ld.param.u64 	%rd1, [default_function_kernel_11_param_0];
	ld.param.u64 	%rd2, [default_function_kernel_11_param_1];
	cvta.to.global.u64 	%rd3, %rd2;
	mov.u32 	%r3, %ctaid.x;
	shl.b32 	%r4, %r3, 5;
	mov.u32 	%r5, %tid.x;
	or.b32  	%r1, %r4, %r5;
	mul.wide.u32 	%rd4, %r1, 4;
	add.s64 	%rd5, %rd3, %rd4;
	ld.global.nc.f32 	%f1, [%rd5];
	abs.f32 	%f2, %f1;
	fma.rn.f32 	%f7, %f1, %f1, 0f3F800000;
	rsqrt.approx.ftz.f32 	%f8, %f7;
	fma.rn.f32 	%f9, %f7, %f8, 0f3F800000;
	rcp.approx.ftz.f32 	%f10, %f9;
	mul.f32 	%f11, %f2, %f10;
	fma.rn.f32 	%f12, %f2, %f11, %f2;
	setp.gt.f32 	%p1, %f2, 0f4B000000;
	selp.f32 	%f3, %f2, %f12, %p1;
	mov.f32 	%f13, 0f3F800000;
	add.rz.f32 	%f14, %f3, %f13;
	mov.b32 	%r6, %f14;
	add.s32 	%r7, %r6, -1061158912;
	and.b32  	%r8, %r7, -8388608;
	mov.b32 	%r2, %f3;
	sub.s32 	%r9, %r2, %r8;
	mov.b32 	%f15, %r9;
	sub.s32 	%r10, 1082130432, %r8;
	mov.b32 	%f16, %r10;
	fma.rn.f32 	%f17, %f16, 0f3E800000, 0fBF800000;
	add.f32 	%f18, %f17, %f15;
	cvt.rn.f32.s32 	%f19, %r8;
	mul.f32 	%f20, %f19, 0f34000000;
	fma.rn.f32 	%f21, %f18, 0fBD39BF78, 0f3DD80012;
	fma.rn.f32 	%f22, %f21, %f18, 0fBE0778E0;
	fma.rn.f32 	%f23, %f22, %f18, 0f3E146475;
	fma.rn.f32 	%f24, %f23, %f18, 0fBE2A68DD;
	fma.rn.f32 	%f25, %f24, %f18, 0f3E4CAF9E;
	fma.rn.f32 	%f26, %f25, %f18, 0fBE800042;
	fma.rn.f32 	%f27, %f26, %f18, 0f3EAAAAE6;
	fma.rn.f32 	%f28, %f27, %f18, 0fBF000000;
	mul.f32 	%f29, %f18, %f28;
	fma.rn.f32 	%f30, %f29, %f18, %f18;
	fma.rn.f32 	%f62, %f20, 0f3F317218, %f30;
	setp.lt.u32 	%p2, %r2, 2139095040;
	@%p2 bra 	$L__BB4_2;
	setp.gt.s32 	%p3, %r2, -1082130432;
	fma.rn.f32 	%f31, %f3, 0f7F800000, 0f7F800000;
	selp.f32 	%f32, %f31, %f62, %p3;
	setp.eq.f32 	%p4, %f3, 0f00000000;
	selp.f32 	%f62, 0f80000000, %f32, %p4;
$L__BB4_2:
	setp.gt.f32 	%p5, %f2, 0f4B000000;
	cvta.to.global.u64 	%rd6, %rd1;
	add.f32 	%f33, %f62, 0f3F317218;
	selp.f32 	%f34, %f33, %f62, %p5;
	setp.num.f32 	%p6, %f2, %f2;
	copysign.f32 	%f35, %f1, %f34;
	selp.f32 	%f36, %f35, %f34, %p6;
	abs.f32 	%f37, %f36;
	abs.f32 	%f38, %f37;
	fma.rn.f32 	%f39, %f38, 0fBF000000, 0f3F000000;
	rsqrt.approx.ftz.f32 	%f40, %f39;
	mul.f32 	%f41, %f40, %f39;
	mul.f32 	%f42, %f40, 0fBF000000;
	fma.rn.f32 	%f43, %f41, %f42, 0f3F000000;
	fma.rn.f32 	%f44, %f41, %f43, %f41;
	setp.eq.f32 	%p7, %f38, 0f3F800000;
	selp.f32 	%f45, 0f00000000, %f44, %p7;
	setp.gt.f32 	%p8, %f38, 0f3F0F5C29;
	selp.f32 	%f46, %f45, %f38, %p8;
	copysign.f32 	%f47, %f37, %f46;
	mul.f32 	%f48, %f47, %f47;
	fma.rn.f32 	%f49, %f48, 0f3D10ECEF, 0f3C8B1ABB;
	fma.rn.f32 	%f50, %f49, %f48, 0f3CFC028C;
	fma.rn.f32 	%f51, %f50, %f48, 0f3D372139;
	fma.rn.f32 	%f52, %f51, %f48, 0f3D9993DB;
	fma.rn.f32 	%f53, %f52, %f48, 0f3E2AAAC6;
	mul.f32 	%f54, %f48, %f53;
	fma.rn.f32 	%f55, %f54, %f47, %f47;
	neg.f32 	%f56, %f55;
	selp.f32 	%f57, %f55, %f56, %p8;
	fma.rn.f32 	%f58, 0f3F6EE581, 0f3FD774EB, %f57;
	setp.gt.f32 	%p9, %f37, 0f3F0F5C29;
	selp.f32 	%f59, %f55, %f58, %p9;
	add.f32 	%f60, %f59, %f59;
	selp.f32 	%f61, %f60, %f59, %p8;
	add.s64 	%rd8, %rd6, %rd4;
	st.global.f32 	[%rd8], %f61;
	ret;

}
	// .globl	default_function_kernel_4
.visible .entry default_function_kernel_4(
	.param .u64 .ptr .align 1 default_function_kernel_4_param_0,
	.param .u64 .ptr .align 1 default_function_kernel_4_param_1
)
.maxntid 4
{
	.reg .b32 	%r<5>;
	.reg .b32 	%f<4>;
	.reg .b64 	%rd<8>;

	ld.param.u64 	%rd1, [default_function_kernel_4_param_0];
	ld.param.u64 	%rd2, [default_function_kernel_4_param_1];
	cvta.to.global.u64 	%rd3, %rd1;
	cvta.to.global.u64 	%rd4, %rd2;
	mov.u32 	%r1, %ctaid.x;
	shl.b32 	%r2, %r1, 2;
	mov.u32 	%r3, %tid.x;
	or.b32  	%r4, %r2, %r3;
	mul.wide.u32 	%rd5, %r4, 4;
	add.s64 	%rd6, %rd4, %rd5;
	ld.global.nc.f32 	%f1, [%rd6];
	abs.f32 	%f2, %f1;
	cos.approx.f32 	%f3, %f2;
	add.s64 	%rd7, %rd3, %rd5;
	st.global.f32 	[%rd7], %f3;
	ret;

}
	// .globl	default_function_kernel_8
.visible .entry default_function_kernel_8(
	.param .u64 .ptr .align 1 default_function_kernel_8_param_0,
	.param .u64 .ptr .align 1 default_function_kernel_8_param_1
)
.maxntid 32
{
	.reg .pred 	%p<7>;
	.reg .b32 	%r<12>;
	.reg .b32 	%f<41>;
	.reg .b64 	%rd<9>;

	ld.param.u64 	%rd1, [default_function_kernel_8_param_0];
	ld.param.u64 	%rd2, [default_function_kernel_8_param_1];
	cvta.to.global.u64 	%rd3, %rd2;
	mov.u32 	%r4, %ctaid.x;
	shl.b32 	%r5, %r4, 5;
	mov.u32 	%r6, %tid.x;
	or.b32  	%r1, %r5, %r6;
	mul.wide.u32 	%rd4, %r1, 4;
	add.s64 	%rd5, %rd3, %rd4;
	ld.global.nc.f32 	%f5, [%rd5];
	abs.f32 	%f6, %f5;
	mov.f32 	%f7, 0f3F800000;
	sub.rn.f32 	%f8, %f6, %f7;
	mov.b32 	%r2, %f8;
	setp.gt.u32 	%p1, %r2, 1258291200;
	fma.rn.f32 	%f9, %f6, %f6, 0fBF800000;
	rsqrt.approx.ftz.f32 	%f10, %f9;
	mul.f32 	%f11, %f10, %f9;
	mul.f32 	%f12, %f10, 0f3F000000;
	neg.f32 	%f13, %f11;
	fma.rn.f32 	%f14, %f13, %f11, %f9;
	fma.rn.f32 	%f15, %f14, %f12, %f11;
	setp.eq.f32 	%p2, %f9, 0f00000000;
	selp.f32 	%f16, 0f00000000, %f15, %p2;
	selp.f32 	%f17, 0fBF800001, %f16, %p1;
	add.f32 	%f1, %f8, %f17;
	add.rz.f32 	%f18, %f1, %f7;
	mov.b32 	%r7, %f18;
	add.s32 	%r8, %r7, -1061158912;
	and.b32  	%r9, %r8, -8388608;
	mov.b32 	%r3, %f1;
	sub.s32 	%r10, %r3, %r9;
	mov.b32 	%f19, %r10;
	sub.s32 	%r11, 1082130432, %r9;
	mov.b32 	%f20, %r11;
	fma.rn.f32 	%f21, %f20, 0f3E800000, 0fBF800000;
	add.f32 	%f22, %f21, %f19;
	cvt.rn.f32.s32 	%f23, %r9;
	mul.f32 	%f24, %f23, 0f34000000;
	fma.rn.f32 	%f25, %f22, 0fBD39BF78, 0f3DD80012;
	fma.rn.f32 	%f26, %f25, %f22, 0fBE0778E0;
	fma.rn.f32 	%f27, %f26, %f22, 0f3E146475;
	fma.rn.f32 	%f28, %f27, %f22, 0fBE2A68DD;
	fma.rn.f32 	%f29, %f28, %f22, 0f3E4CAF9E;
	fma.rn.f32 	%f30, %f29, %f22, 0fBE800042;
	fma.rn.f32 	%f31, %f30, %f22, 0f3EAAAAE6;
	fma.rn.f32 	%f32, %f31, %f22, 0fBF000000;
	mul.f32 	%f33, %f22, %f32;
	fma.rn.f32 	%f34, %f33, %f22, %f22;
	fma.rn.f32 	%f40, %f24, 0f3F317218, %f34;
	setp.lt.u32 	%p3, %r3, 2139095040;
	@%p3 bra 	$L__BB6_2;
	setp.gt.s32 	%p4, %r3, -1082130432;
	fma.rn.f32 	%f35, %f1, 0f7F800000, 0f7F800000;
	selp.f32 	%f36, %f35, %f40, %p4;
	setp.eq.f32 	%p5, %f1, 0f00000000;
	selp.f32 	%f40, 0f80000000, %f36, %p5;
$L__BB6_2:
	setp.gt.u32 	%p6, %r2, 1258291200;
	cvta.to.global.u64 	%rd6, %rd1;
	add.f32 	%f37, %f40, 0f3F317218;
	selp.f32 	%f38, %f37, %f40, %p6;
	cos.approx.f32 	%f39, %f38;
	add.s64 	%rd8, %rd6, %rd4;
	st.global.f32 	[%rd8], %f39;
	ret;

}
	// .globl	default_function_kernel_10
.visible .entry default_function_kernel_10(
	.param .u64 .ptr .align 1 default_function_kernel_10_param_0,
	.param .u64 .ptr .align 1 default_function_kernel_10_param_1
)
.maxntid 32
{
	.reg .pred 	%p<7>;
	.reg .b32 	%r<11>;
	.reg .b32 	%f<40>;
	.reg .b64 	%rd<9>;

	ld.param.u64 	%rd1, [default_function_kernel_10_param_0];
	ld.param.u64 	%rd2, [default_function_kernel_10_param_1];
	cvta.to.global.u64 	%rd3, %rd2;
	mov.u32 	%r3, %ctaid.x;
	shl.b32 	%r4, %r3, 5;
	mov.u32 	%r5, %tid.x;
	or.b32  	%r1, %r4, %r5;
	mul.wide.u32 	%rd4, %r1, 4;
	add.s64 	%rd5, %rd3, %rd4;
	ld.global.nc.f32 	%f1, [%rd5];
	abs.f32 	%f2, %f1;
	fma.rn.f32 	%f7, %f1, %f1, 0f3F800000;
	rsqrt.approx.ftz.f32 	%f8, %f7;
	fma.rn.f32 	%f9, %f7, %f8, 0f3F800000;
	rcp.approx.ftz.f32 	%f10, %f9;
	mul.f32 	%f11, %f2, %f10;
	fma.rn.f32 	%f12, %f2, %f11, %f2;
	setp.gt.f32 	%p1, %f2, 0f4B000000;
	selp.f32 	%f3, %f2, %f12, %p1;
	mov.f32 	%f13, 0f3F800000;
	add.rz.f32 	%f14, %f3, %f13;
	mov.b32 	%r6, %f14;
	add.s32 	%r7, %r6, -1061158912;
	and.b32  	%r8, %r7, -8388608;
	mov.b32 	%r2, %f3;
	sub.s32 	%r9, %r2, %r8;
	mov.b32 	%f15, %r9;
	sub.s32 	%r10, 1082130432, %r8;
	mov.b32 	%f16, %r10;
	fma.rn.f32 	%f17, %f16, 0f3E800000, 0fBF800000;
	add.f32 	%f18, %f17, %f15;
	cvt.rn.f32.s32 	%f19, %r8;
	mul.f32 	%f20, %f19, 0f34000000;
	fma.rn.f32 	%f21, %f18, 0fBD39BF78, 0f3DD80012;
	fma.rn.f32 	%f22, %f21, %f18, 0fBE0778E0;
	fma.rn.f32 	%f23, %f22, %f18, 0f3E146475;
	fma.rn.f32 	%f24, %f23, %f18, 0fBE2A68DD;
	fma.rn.f32 	%f25, %f24, %f18, 0f3E4CAF9E;
	fma.rn.f32 	%f26, %f25, %f18, 0fBE800042;
	fma.rn.f32 	%f27, %f26, %f18, 0f3EAAAAE6;
	fma.rn.f32 	%f28, %f27, %f18, 0fBF000000;
	mul.f32 	%f29, %f18, %f28;
	fma.rn.f32 	%f30, %f29, %f18, %f18;
	fma.rn.f32 	%f39, %f20, 0f3F317218, %f30;
	setp.lt.u32 	%p2, %r2, 2139095040;
	@%p2 bra 	$L__BB7_2;
	setp.gt.s32 	%p3, %r2, -1082130432;
	fma.rn.f32 	%f31, %f3, 0f7F800000, 0f7F800000;
	selp.f32 	%f32, %f31, %f39, %p3;
	setp.eq.f32 	%p4, %f3, 0f00000000;
	selp.f32 	%f39, 0f80000000, %f32, %p4;
$L__BB7_2:
	setp.gt.f32 	%p5, %f2, 0f4B000000;
	cvta.to.global.u64 	%rd6, %rd1;
	add.f32 	%f33, %f39, 0f3F317218;
	selp.f32 	%f34, %f33, %f39, %p5;
	setp.num.f32 	%p6, %f2, %f2;
	copysign.f32 	%f35, %f1, %f34;
	selp.f32 	%f36, %f35, %f34, %p6;
	abs.f32 	%f37, %f36;
	cos.approx.f32 	%f38, %f37;
	add.s64 	%rd8, %rd6, %rd4;
	st.global.f32 	[%rd8], %f38;
	ret;

}
	// .globl	default_function_kernel_14
.visible .entry default_function_kernel_14(
	.param .u64 .ptr .align 1 default_function_kernel_14_param_0,
	.param .u64 .ptr .align 1 default_function_kernel_14_param_1
)
.maxntid 32
{
	.reg .pred 	%p<10>;
	.reg .b32 	%r<11>;
	.reg .b32 	%f<61>;
	.reg .b64 	%rd<9>;

	ld.param.u64 	%rd1, [default_function_kernel_14_param_0];
	ld.param.u64 	%rd2, [default_function_kernel_14_param_1];
	cvta.to.global.u64 	%rd3, %rd2;
	mov.u32 	%r3, %ctaid.x;
	shl.b32 	%r4, %r3, 5;
	mov.u32 	%r5, %tid.x;
	or.b32  	%r1, %r4, %r5;
	mul.wide.u32 	%rd4, %r1, 4;
	add.s64 	%rd5, %rd3, %rd4;
	ld.global.nc.f32 	%f1, [%rd5];
	abs.f32 	%f2, %f1;
	fma.rn.f32 	%f7, %f1, %f1, 0f3F800000;
	rsqrt.approx.ftz.f32 	%f8, %f7;
	fma.rn.f32 	%f9, %f7, %f8, 0f3F800000;
	rcp.approx.ftz.f32 	%f10, %f9;
	mul.f32 	%f11, %f2, %f10;
	fma.rn.f32 	%f12, %f2, %f11, %f2;
	setp.gt.f32 	%p1, %f2, 0f4B000000;
	selp.f32 	%f3, %f2, %f12, %p1;
	mov.f32 	%f13, 0f3F800000;
	add.rz.f32 	%f14, %f3, %f13;
	mov.b32 	%r6, %f14;
	add.s32 	%r7, %r6, -1061158912;
	and.b32  	%r8, %r7, -8388608;
	mov.b32 	%r2, %f3;
	sub.s32 	%r9, %r2, %r8;
	mov.b32 	%f15, %r9;
	sub.s32 	%r10, 1082130432, %r8;
	mov.b32 	%f16, %r10;
	fma.rn.f32 	%f17, %f16, 0f3E800000, 0fBF800000;
	add.f32 	%f18, %f17, %f15;
	cvt.rn.f32.s32 	%f19, %r8;
	mul.f32 	%f20, %f19, 0f34000000;
	fma.rn.f32 	%f21, %f18, 0fBD39BF78, 0f3DD80012;
	fma.rn.f32 	%f22, %f21, %f18, 0fBE0778E0;
	fma.rn.f32 	%f23, %f22, %f18, 0f3E146475;
	fma.rn.f32 	%f24, %f23, %f18, 0fBE2A68DD;
	fma.rn.f32 	%f25, %f24, %f18, 0f3E4CAF9E;
	fma.rn.f32 	%f26, %f25, %f18, 0fBE800042;
	fma.rn.f32 	%f27, %f26, %f18, 0f3EAAAAE6;
	fma.rn.f32 	%f28, %f27, %f18, 0fBF000000;
	mul.f32 	%f29, %f18, %f28;
	fma.rn.f32 	%f30, %f29, %f18, %f18;
	fma.rn.f32 	%f60, %f20, 0f3F317218, %f30;
	setp.lt.u32 	%p2, %r2, 2139095040;
	@%p2 bra 	$L__BB8_2;
	setp.gt.s32 	%p3, %r2, -1082130432;
	fma.rn.f32 	%f31, %f3, 0f7F800000, 0f7F800000;
	selp.f32 	%f32, %f31, %f60, %p3;
	setp.eq.f32 	%p4, %f3, 0f00000000;
	selp.f32 	%f60, 0f80000000, %f32, %p4;
$L__BB8_2:
	setp.gt.f32 	%p5, %f2, 0f4B000000;
	cvta.to.global.u64 	%rd6, %rd1;
	add.f32 	%f33, %f60, 0f3F317218;
	selp.f32 	%f34, %f33, %f60, %p5;
	setp.num.f32 	%p6, %f2, %f2;
	copysign.f32 	%f35, %f1, %f34;
	selp.f32 	%f36, %f35, %f34, %p6;
	abs.f32 	%f37, %f36;
	mul.f32 	%f38, %f1, %f37;
	abs.f32 	%f39, %f38;
	fma.rn.f32 	%f40, %f39, 0fBF000000, 0f3F000000;
	rsqrt.approx.ftz.f32 	%f41, %f40;
	mul.f32 	%f42, %f41, %f40;
	mul.f32 	%f43, %f41, 0fBF000000;
	fma.rn.f32 	%f44, %f42, %f43, 0f3F000000;
	fma.rn.f32 	%f45, %f42, %f44, %f42;
	setp.eq.f32 	%p7, %f39, 0f3F800000;
	selp.f32 	%f46, 0f00000000, %f45, %p7;
	setp.gt.f32 	%p8, %f39, 0f3F0F5C29;
	selp.f32 	%f47, %f46, %f39, %p8;
	mul.f32 	%f48, %f47, %f47;
	fma.rn.f32 	%f49, %f48, 0f3D4DD2F7, 0f3C99CA97;
	fma.rn.f32 	%f50, %f49, %f48, 0f3D3F90E8;
	fma.rn.f32 	%f51, %f50, %f48, 0f3D993CCF;
	fma.rn.f32 	%f52, %f51, %f48, 0f3E2AAC04;
	mul.f32 	%f53, %f48, %f52;
	fma.rn.f32 	%f54, %f53, %f47, %f47;
	mul.f32 	%f55, %f54, 0fC0000000;
	fma.rn.f32 	%f56, 0f3F6EE581, 0f3FD774EB, %f55;
	selp.f32 	%f57, %f56, %f54, %p8;
	setp.num.f32 	%p9, %f57, %f57;
	copysign.f32 	%f58, %f38, %f57;
	selp.f32 	%f59, %f58, %f57, %p9;
	add.s64 	%rd8, %rd6, %rd4;
	st.global.f32 	[%rd8], %f59;
	ret;

}
	// .globl	default_function_kernel
.visible .entry default_function_kernel(
	.param .u64 .ptr .align 1 default_function_kernel_param_0,
	.param .u64 .ptr .align 1 default_function_kernel_param_1
)
.maxntid 32
{
	.reg .pred 	%p<5>;
	.reg .b32 	%r<11>;
	.reg .b32 	%f<35>;
	.reg .b64 	%rd<9>;

	ld.param.u64 	%rd1, [default_function_kernel_param_0];
	ld.param.u64 	%rd2, [default_function_kernel_param_1];
	cvta.to.global.u64 	%rd3, %rd2;
	mov.u32 	%r3, %ctaid.x;
	shl.b32 	%r4, %r3, 5;
	mov.u32 	%r5, %tid.x;
	or.b32  	%r1, %r4, %r5;
	mul.wide.u32 	%rd4, %r1, 4;
	add.s64 	%rd5, %rd3, %rd4;
	ld.global.nc.f32 	%f1, [%rd5];
	abs.f32 	%f6, %f1;
	mov.f32 	%f7, 0f3F800000;
	sub.f32 	%f8, %f7, %f6;
	rcp.approx.ftz.f32 	%f9, %f8;
	add.f32 	%f10, %f9, %f9;
	mul.f32 	%f11, %f6, %f10;
	setp.gt.f32 	%p1, %f6, 0f7E800000;
	selp.f32 	%f2, 0fC0000000, %f11, %p1;
	add.rz.f32 	%f12, %f2, %f7;
	mov.b32 	%r6, %f12;
	add.s32 	%r7, %r6, -1061158912;
	and.b32  	%r8, %r7, -8388608;
	mov.b32 	%r2, %f2;
	sub.s32 	%r9, %r2, %r8;
	mov.b32 	%f13, %r9;
	sub.s32 	%r10, 1082130432, %r8;
	mov.b32 	%f14, %r10;
	fma.rn.f32 	%f15, %f14, 0f3E800000, 0fBF800000;
	add.f32 	%f16, %f15, %f13;
	cvt.rn.f32.s32 	%f17, %r8;
	mul.f32 	%f18, %f17, 0f34000000;
	fma.rn.f32 	%f19, %f16, 0fBD39BF78, 0f3DD80012;
	fma.rn.f32 	%f20, %f19, %f16, 0fBE0778E0;
	fma.rn.f32 	%f21, %f20, %f16, 0f3E146475;
	fma.rn.f32 	%f22, %f21, %f16, 0fBE2A68DD;
	fma.rn.f32 	%f23, %f22, %f16, 0f3E4CAF9E;
	fma.rn.f32 	%f24, %f23, %f16, 0fBE800042;
	fma.rn.f32 	%f25, %f24, %f16, 0f3EAAAAE6;
	fma.rn.f32 	%f26, %f25, %f16, 0fBF000000;
	mul.f32 	%f27, %f16, %f26;
	fma.rn.f32 	%f28, %f27, %f16, %f16;
	fma.rn.f32 	%f34, %f18, 0f3F317218, %f28;
	setp.lt.u32 	%p2, %r2, 2139095040;
	@%p2 bra 	$L__BB9_2;
	setp.gt.s32 	%p3, %r2, -1082130432;
	fma.rn.f32 	%f29, %f2, 0f7F800000, 0f7F800000;
	selp.f32 	%f30, %f29, %f34, %p3;
	setp.eq.f32 	%p4, %f2, 0f00000000;
	selp.f32 	%f34, 0f80000000, %f30, %p4;
$L__BB9_2:
	cvta.to.global.u64 	%rd6, %rd1;
	mov.f32 	%f31, 0f3F000000;
	copysign.f32 	%f32, %f1, %f31;
	mul.f32 	%f33, %f32, %f34;
	add.s64 	%rd8, %rd6, %rd4;
	st.global.f32 	[%rd8], %f33;
	ret;

}
	// .globl	default_function_kernel_6
.visible .entry default_function_kernel_6(
	.param .u64 .ptr .align 1 default_function_kernel_6_param_0,
	.param .u64 .ptr .align 1 default_function_kernel_6_param_1
)
.maxntid 32
{
	.reg .pred 	%p<13>;
	.reg .b32 	%r<18>;
	.reg .b32 	%f<76>;
	.reg .b64 	%rd<9>;

	ld.param.u64 	%rd1, [default_function_kernel_6_param_0];
	ld.param.u64 	%rd2, [default_function_kernel_6_param_1];
	cvta.to.global.u64 	%rd3, %rd2;
	mov.u32 	%r5, %ctaid.x;
	shl.b32 	%r6, %r5, 5;
	mov.u32 	%r7, %tid.x;
	or.b32  	%r1, %r6, %r7;
	mul.wide.u32 	%rd4, %r1, 4;
	add.s64 	%rd5, %rd3, %rd4;
	ld.global.nc.f32 	%f11, [%rd5];
	abs.f32 	%f12, %f11;
	mov.f32 	%f13, 0f3F800000;
	sub.rn.f32 	%f14, %f12, %f13;
	mov.b32 	%r2, %f14;
	setp.gt.u32 	%p1, %r2, 1258291200;
	fma.rn.f32 	%f15, %f12, %f12, 0fBF800000;
	rsqrt.approx.ftz.f32 	%f16, %f15;
	mul.f32 	%f17, %f16, %f15;
	mul.f32 	%f18, %f16, 0f3F000000;
	neg.f32 	%f19, %f17;
	fma.rn.f32 	%f20, %f19, %f17, %f15;
	fma.rn.f32 	%f21, %f20, %f18, %f17;
	setp.eq.f32 	%p2, %f15, 0f00000000;
	selp.f32 	%f22, 0f00000000, %f21, %p2;
	selp.f32 	%f23, 0fBF800001, %f22, %p1;
	add.f32 	%f1, %f14, %f23;
	add.rz.f32 	%f24, %f1, %f13;
	mov.b32 	%r8, %f24;
	add.s32 	%r9, %r8, -1061158912;
	and.b32  	%r10, %r9, -8388608;
	mov.b32 	%r3, %f1;
	sub.s32 	%r11, %r3, %r10;
	mov.b32 	%f25, %r11;
	sub.s32 	%r12, 1082130432, %r10;
	mov.b32 	%f26, %r12;
	fma.rn.f32 	%f27, %f26, 0f3E800000, 0fBF800000;
	add.f32 	%f28, %f27, %f25;
	cvt.rn.f32.s32 	%f29, %r10;
	mul.f32 	%f30, %f29, 0f34000000;
	fma.rn.f32 	%f31, %f28, 0fBD39BF78, 0f3DD80012;
	fma.rn.f32 	%f32, %f31, %f28, 0fBE0778E0;
	fma.rn.f32 	%f33, %f32, %f28, 0f3E146475;
	fma.rn.f32 	%f34, %f33, %f28, 0fBE2A68DD;
	fma.rn.f32 	%f35, %f34, %f28, 0f3E4CAF9E;
	fma.rn.f32 	%f36, %f35, %f28, 0fBE800042;
	fma.rn.f32 	%f37, %f36, %f28, 0f3EAAAAE6;
	fma.rn.f32 	%f38, %f37, %f28, 0fBF000000;
	mul.f32 	%f39, %f28, %f38;
	fma.rn.f32 	%f40, %f39, %f28, %f28;
	fma.rn.f32 	%f74, %f30, 0f3F317218, %f40;
	setp.lt.u32 	%p3, %r3, 2139095040;
	@%p3 bra 	$L__BB10_2;
	setp.gt.s32 	%p4, %r3, -1082130432;
	fma.rn.f32 	%f41, %f1, 0f7F800000, 0f7F800000;
	selp.f32 	%f42, %f41, %f74, %p4;
	setp.eq.f32 	%p5, %f1, 0f00000000;
	selp.f32 	%f74, 0f80000000, %f42, %p5;
$L__BB10_2:
	setp.gt.u32 	%p6, %r2, 1258291200;
	add.f32 	%f43, %f74, 0f3F317218;
	selp.f32 	%f5, %f43, %f74, %p6;
	abs.f32 	%f6, %f5;
	fma.rn.f32 	%f44, %f5, %f5, 0f3F800000;
	rsqrt.approx.ftz.f32 	%f45, %f44;
	fma.rn.f32 	%f46, %f44, %f45, 0f3F800000;
	rcp.approx.ftz.f32 	%f47, %f46;
	mul.f32 	%f48, %f6, %f47;
	fma.rn.f32 	%f49, %f6, %f48, %f6;
	setp.gt.f32 	%p7, %f6, 0f4B000000;
	selp.f32 	%f7, %f6, %f49, %p7;
	mov.f32 	%f50, 0f3F800000;
	add.rz.f32 	%f51, %f7, %f50;
	mov.b32 	%r13, %f51;
	add.s32 	%r14, %r13, -1061158912;
	and.b32  	%r15, %r14, -8388608;
	mov.b32 	%r4, %f7;
	sub.s32 	%r16, %r4, %r15;
	mov.b32 	%f52, %r16;
	sub.s32 	%r17, 1082130432, %r15;
	mov.b32 	%f53, %r17;
	fma.rn.f32 	%f54, %f53, 0f3E800000, 0fBF800000;
	add.f32 	%f55, %f54, %f52;
	cvt.rn.f32.s32 	%f56, %r15;
	mul.f32 	%f57, %f56, 0f34000000;
	fma.rn.f32 	%f58, %f55, 0fBD39BF78, 0f3DD80012;
	fma.rn.f32 	%f59, %f58, %f55, 0fBE0778E0;
	fma.rn.f32 	%f60, %f59, %f55, 0f3E146475;
	fma.rn.f32 	%f61, %f60, %f55, 0fBE2A68DD;
	fma.rn.f32 	%f62, %f61, %f55, 0f3E4CAF9E;
	fma.rn.f32 	%f63, %f62, %f55, 0fBE800042;
	fma.rn.f32 	%f64, %f63, %f55, 0f3EAAAAE6;
	fma.rn.f32 	%f65, %f64, %f55, 0fBF000000;
	mul.f32 	%f66, %f55, %f65;
	fma.rn.f32 	%f67, %f66, %f55, %f55;
	fma.rn.f32 	%f75, %f57, 0f3F317218, %f67;
	setp.lt.u32 	%p8, %r4, 2139095040;
	@%p8 bra 	$L__BB10_4;
	setp.gt.s32 	%p9, %r4, -1082130432;
	fma.rn.f32 	%f68, %f7, 0f7F800000, 0f7F800000;
	selp.f32 	%f69, %f68, %f75, %p9;
	setp.eq.f32 	%p10, %f7, 0f00000000;
	selp.f32 	%f75, 0f80000000, %f69, %p10;
$L__BB10_4:
	setp.gt.f32 	%p11, %f6, 0f4B000000;
	cvta.to.global.u64 	%rd6, %rd1;
	add.f32 	%f70, %f75, 0f3F317218;
	selp.f32 	%f71, %f70, %f75, %p11;
	setp.num.f32 	%p12, %f6, %f6;
	copysign.f32 	%f72, %f5, %f71;
	selp.f32 	%f73, %f72, %f71, %p12;
	add.s64 	%rd8, %rd6, %rd4;
	st.global.f32 	[%rd8], %f73;
	ret;

}
	// .globl	default_function_kernel_5
.visible .entry default_function_kernel_5(
	.param .u64 .ptr .align 1 default_function_kernel_5_param_0,
	.param .u64 .ptr .align 1 default_function_kernel_5_param_1
)
.maxntid 32
{
	.reg .pred 	%p<7>;
	.reg .b32 	%r<12>;
	.reg .b32 	%f<41>;
	.reg .b64 	%rd<9>;

	ld.param.u64 	%rd1, [default_function_kernel_5_param_0];
	ld.param.u64 	%rd2, [default_function_kernel_5_param_1];
	cvta.to.global.u64 	%rd3, %rd2;
	mov.u32 	%r4, %ctaid.x;
	shl.b32 	%r5, %r4, 5;
	mov.u32 	%r6, %tid.x;
	or.b32  	%r1, %r5, %r6;
	mul.wide.u32 	%rd4, %r1, 4;
	add.s64 	%rd5, %rd3, %rd4;
	ld.global.nc.f32 	%f6, [%rd5];
	abs.f32 	%f1, %f6;
	mov.f32 	%f7, 0f3F800000;
	sub.rn.f32 	%f8, %f1, %f7;
	mov.b32 	%r2, %f8;
	setp.gt.u32 	%p1, %r2, 1258291200;
	fma.rn.f32 	%f9, %f1, %f1, 0fBF800000;
	rsqrt.approx.ftz.f32 	%f10, %f9;
	mul.f32 	%f11, %f10, %f9;
	mul.f32 	%f12, %f10, 0f3F000000;
	neg.f32 	%f13, %f11;
	fma.rn.f32 	%f14, %f13, %f11, %f9;
	fma.rn.f32 	%f15, %f14, %f12, %f11;
	setp.eq.f32 	%p2, %f9, 0f00000000;
	selp.f32 	%f16, 0f00000000, %f15, %p2;
	selp.f32 	%f17, 0fBF800001, %f16, %p1;
	add.f32 	%f2, %f8, %f17;
	add.rz.f32 	%f18, %f2, %f7;
	mov.b32 	%r7, %f18;
	add.s32 	%r8, %r7, -1061158912;
	and.b32  	%r9, %r8, -8388608;
	mov.b32 	%r3, %f2;
	sub.s32 	%r10, %r3, %r9;
	mov.b32 	%f19, %r10;
	sub.s32 	%r11, 1082130432, %r9;
	mov.b32 	%f20, %r11;
	fma.rn.f32 	%f21, %f20, 0f3E800000, 0fBF800000;
	add.f32 	%f22, %f21, %f19;
	cvt.rn.f32.s32 	%f23, %r9;
	mul.f32 	%f24, %f23, 0f34000000;
	fma.rn.f32 	%f25, %f22, 0fBD39BF78, 0f3DD80012;
	fma.rn.f32 	%f26, %f25, %f22, 0fBE0778E0;
	fma.rn.f32 	%f27, %f26, %f22, 0f3E146475;
	fma.rn.f32 	%f28, %f27, %f22, 0fBE2A68DD;
	fma.rn.f32 	%f29, %f28, %f22, 0f3E4CAF9E;
	fma.rn.f32 	%f30, %f29, %f22, 0fBE800042;
	fma.rn.f32 	%f31, %f30, %f22, 0f3EAAAAE6;
	fma.rn.f32 	%f32, %f31, %f22, 0fBF000000;
	mul.f32 	%f33, %f22, %f32;
	fma.rn.f32 	%f34, %f33, %f22, %f22;
	fma.rn.f32 	%f40, %f24, 0f3F317218, %f34;
	setp.lt.u32 	%p3, %r3, 2139095040;
	@%p3 bra 	$L__BB11_2;
	setp.gt.s32 	%p4, %r3, -1082130432;
	fma.rn.f32 	%f35, %f2, 0f7F800000, 0f7F800000;
	selp.f32 	%f36, %f35, %f40, %p4;
	setp.eq.f32 	%p5, %f2, 0f00000000;
	selp.f32 	%f40, 0f80000000, %f36, %p5;
$L__BB11_2:
	setp.gt.u32 	%p6, %r2, 1258291200;
	cvta.to.global.u64 	%rd6, %rd1;
	add.f32 	%f37, %f40, 0f3F317218;
	selp.f32 	%f38, %f37, %f40, %p6;
	add.f32 	%f39, %f1, %f38;
	add.s64 	%rd8, %rd6, %rd4;
	st.global.f32 	[%rd8], %f39;
	ret;

}
	// .globl	default_function_kernel_15
.visible .entry default_function_kernel_15(
	.param .u64 .ptr .align 1 default_function_kernel_15_param_0,
	.param .u64 .ptr .align 1 default_function_kernel_15_param_1
)
.maxntid 32
{
	.reg .pred 	%p<26>;
	.reg .b32 	%r<31>;
	.reg .b32 	%f<94>;
	.reg .b64 	%rd<9>;

	ld.param.u64 	%rd1, [default_function_kernel_15_param_0];
	ld.param.u64 	%rd2, [default_function_kernel_15_param_1];
	cvta.to.global.u64 	%rd3, %rd2;
	mov.u32 	%r13, %ctaid.x;
	shl.b32 	%r14, %r13, 5;
	mov.u32 	%r15, %tid.x;
	or.b32  	%r1, %r14, %r15;
	mul.wide.u32 	%rd4, %r1, 4;
	add.s64 	%rd5, %rd3, %rd4;
	ld.global.nc.f32 	%f1, [%rd5];
	abs.f32 	%f2, %f1;
	fma.rn.f32 	%f28, %f1, %f1, 0f3F800000;
	rsqrt.approx.ftz.f32 	%f29, %f28;
	fma.rn.f32 	%f30, %f28, %f29, 0f3F800000;
	rcp.approx.ftz.f32 	%f31, %f30;
	mul.f32 	%f32, %f2, %f31;
	fma.rn.f32 	%f33, %f2, %f32, %f2;
	setp.gt.f32 	%p1, %f2, 0f4B000000;
	selp.f32 	%f3, %f2, %f33, %p1;
	mov.f32 	%f34, 0f3F800000;
	add.rz.f32 	%f35, %f3, %f34;
	mov.b32 	%r16, %f35;
	add.s32 	%r17, %r16, -1061158912;
	and.b32  	%r18, %r17, -8388608;
	mov.b32 	%r2, %f3;
	sub.s32 	%r19, %r2, %r18;
	mov.b32 	%f36, %r19;
	sub.s32 	%r20, 1082130432, %r18;
	mov.b32 	%f37, %r20;
	fma.rn.f32 	%f38, %f37, 0f3E800000, 0fBF800000;
	add.f32 	%f39, %f38, %f36;
	cvt.rn.f32.s32 	%f40, %r18;
	mul.f32 	%f41, %f40, 0f34000000;
	fma.rn.f32 	%f42, %f39, 0fBD39BF78, 0f3DD80012;
	fma.rn.f32 	%f43, %f42, %f39, 0fBE0778E0;
	fma.rn.f32 	%f44, %f43, %f39, 0f3E146475;
	fma.rn.f32 	%f45, %f44, %f39, 0fBE2A68DD;
	fma.rn.f32 	%f46, %f45, %f39, 0f3E4CAF9E;
	fma.rn.f32 	%f47, %f46, %f39, 0fBE800042;
	fma.rn.f32 	%f48, %f47, %f39, 0f3EAAAAE6;
	fma.rn.f32 	%f49, %f48, %f39, 0fBF000000;
	mul.f32 	%f50, %f39, %f49;
	fma.rn.f32 	%f51, %f50, %f39, %f39;
	fma.rn.f32 	%f90, %f41, 0f3F317218, %f51;
	setp.lt.u32 	%p2, %r2, 2139095040;
	mov.f32 	%f89, %f90;
	@%p2 bra 	$L__BB12_2;
	setp.gt.s32 	%p3, %r2, -1082130432;
	fma.rn.f32 	%f52, %f3, 0f7F800000, 0f7F800000;
	selp.f32 	%f53, %f52, %f90, %p3;
	setp.eq.f32 	%p4, %f3, 0f00000000;
	selp.f32 	%f89, 0f80000000, %f53, %p4;
$L__BB12_2:
	setp.lt.u32 	%p5, %r2, 2139095040;
	setp.gt.f32 	%p6, %f2, 0f4B000000;
	add.f32 	%f54, %f89, 0f3F317218;
	selp.f32 	%f55, %f54, %f89, %p6;
	setp.num.f32 	%p7, %f2, %f2;
	copysign.f32 	%f56, %f1, %f55;
	selp.f32 	%f57, %f56, %f55, %p7;
	abs.f32 	%f58, %f57;
	mul.f32 	%f7, %f1, %f58;
	@%p5 bra 	$L__BB12_4;
	setp.gt.s32 	%p8, %r2, -1082130432;
	fma.rn.f32 	%f59, %f3, 0f7F800000, 0f7F800000;
	selp.f32 	%f60, %f59, %f90, %p8;
	setp.eq.f32 	%p9, %f3, 0f00000000;
	selp.f32 	%f90, 0f80000000, %f60, %p9;
$L__BB12_4:
	setp.num.f32 	%p10, %f2, %f2;
	setp.gt.f32 	%p11, %f2, 0f4B000000;
	add.f32 	%f61, %f90, 0f3F317218;
	selp.f32 	%f62, %f61, %f90, %p11;
	copysign.f32 	%f63, %f1, %f62;
	selp.f32 	%f64, %f63, %f62, %p10;
	abs.f32 	%f65, %f64;
	abs.f32 	%f10, %f65;
	abs.f32 	%f93, %f7;
	setp.lt.f32 	%p12, %f93, %f10;
	@%p12 bra 	$L__BB12_16;
	mul.f32 	%f12, %f10, 0f4B000000;
	setp.gtu.f32 	%p13, %f93, %f12;
	@%p13 bra 	$L__BB12_12;
	div.approx.f32 	%f66, %f93, %f10;
	cvt.rzi.f32.f32 	%f91, %f66;
	neg.f32 	%f14, %f10;
	fma.rn.f32 	%f15, %f14, %f91, %f93;
	mov.b32 	%r3, %f15;
	mov.b32 	%r21, %f10;
	setp.lt.u32 	%p14, %r3, %r21;
	@%p14 bra 	$L__BB12_11;
	setp.lt.u32 	%p15, %r3, -2147483647;
	@%p15 bra 	$L__BB12_9;
	add.f32 	%f71, %f91, 0fBF800000;
	setp.lt.f32 	%p18, %f15, %f14;
	add.f32 	%f72, %f71, 0fBF800000;
	selp.f32 	%f91, %f72, %f71, %p18;
	bra.uni 	$L__BB12_11;
$L__BB12_9:
	add.f32 	%f91, %f91, 0f3F800000;
	add.f32 	%f67, %f10, %f10;
	setp.ltu.f32 	%p16, %f15, %f67;
	@%p16 bra 	$L__BB12_11;
	add.f32 	%f68, %f91, 0f3F800000;
	fma.rn.f32 	%f69, %f10, 0fC0400000, %f15;
	setp.ge.f32 	%p17, %f69, 0f00000000;
	add.f32 	%f70, %f68, 0f3F800000;
	selp.f32 	%f91, %f70, %f68, %p17;
$L__BB12_11:
	fma.rn.f32 	%f93, %f14, %f91, %f93;
	bra.uni 	$L__BB12_16;
$L__BB12_12:
	mov.b32 	%r4, %f93;
	mov.b32 	%r22, %f12;
	and.b32  	%r5, %r22, -8388608;
	and.b32  	%r23, %r4, 8388607;
	or.b32  	%r29, %r23, 1065353216;
	and.b32  	%r24, %r22, 8388607;
	or.b32  	%r7, %r24, 1065353216;
	mov.b32 	%f92, %r29;
	sub.s32 	%r25, %r4, %r5;
	add.s32 	%r26, %r25, 192937984;
	and.b32  	%r30, %r26, -8388608;
	setp.eq.s32 	%p19, %r30, 0;
	@%p19 bra 	$L__BB12_15;
	mov.b32 	%f73, %r7;
	rcp.approx.ftz.f32 	%f22, %f73;
	neg.f32 	%f23, %f73;
$L__BB12_14:
	min.u32 	%r27, %r30, 192937984;
	add.s32 	%r28, %r29, %r27;
	mov.b32 	%f74, %r28;
	mul.f32 	%f75, %f22, %f74;
	fma.rn.f32 	%f76, %f23, %f75, %f74;
	fma.rn.f32 	%f77, %f76, %f22, %f75;
	fma.rn.f32 	%f78, %f23, %f77, %f74;
	fma.rz.f32 	%f79, %f78, %f22, %f77;
	cvt.rzi.f32.f32 	%f80, %f79;
	fma.rn.f32 	%f92, %f23, %f80, %f74;
	sub.s32 	%r30, %r30, %r27;
	mov.b32 	%r29, %f92;
	setp.ne.s32 	%p20, %r30, 0;
	setp.ne.s32 	%p21, %r29, 0;
	and.pred  	%p22, %p20, %p21;
	@%p22 bra 	$L__BB12_14;
$L__BB12_15:
	mov.b32 	%f82, %r5;
	setp.leu.f32 	%p23, %f10, 0f00000000;
	setp.gt.u32 	%p24, %r4, 2139095039;
	selp.f32 	%f83, 0f7FFFFFFF, %f82, %p23;
	selp.f32 	%f84, 0f7FFFFFFF, %f83, %p24;
	mul.f32 	%f85, %f92, 0f34000000;
	mul.f32 	%f93, %f84, %f85;
$L__BB12_16:
	cvta.to.global.u64 	%rd6, %rd1;
	abs.f32 	%f86, %f93;
	setp.nan.f32 	%p25, %f86, %f86;
	copysign.f32 	%f87, %f7, %f93;
	selp.f32 	%f88, %f93, %f87, %p25;
	add.s64 	%rd8, %rd6, %rd4;
	st.global.f32 	[%rd8], %f88;
	ret;

}
	// .globl	default_function_kernel_9
.visible .entry default_function_kernel_9(
	.param .u64 .ptr .align 1 default_function_kernel_9_param_0,
	.param .u64 .ptr .align 1 default_function_kernel_9_param_1
)
.maxntid 32
{
	.reg .pred 	%p<7>;
	.reg .b32 	%r<12>;
	.reg .b32 	%f<41>;
	.reg .b64 	%rd<9>;

	ld.param.u64 	%rd1, [default_function_kernel_9_param_0];
	ld.param.u64 	%rd2, [default_function_kernel_9_param_1];
	cvta.to.global.u64 	%rd3, %rd2;
	mov.u32 	%r4, %ctaid.x;
	shl.b32 	%r5, %r4, 5;
	mov.u32 	%r6, %tid.x;
	or.b32  	%r1, %r5, %r6;
	mul.wide.u32 	%rd4, %r1, 4;
	add.s64 	%rd5, %rd3, %rd4;
	ld.global.nc.f32 	%f6, [%rd5];
	abs.f32 	%f1, %f6;
	mov.f32 	%f7, 0f3F800000;
	sub.rn.f32 	%f8, %f1, %f7;
	mov.b32 	%r2, %f8;
	setp.gt.u32 	%p1, %r2, 1258291200;
	fma.rn.f32 	%f9, %f1, %f1, 0fBF800000;
	rsqrt.approx.ftz.f32 	%f10, %f9;
	mul.f32 	%f11, %f10, %f9;
	mul.f32 	%f12, %f10, 0f3F000000;
	neg.f32 	%f13, %f11;
	fma.rn.f32 	%f14, %f13, %f11, %f9;
	fma.rn.f32 	%f15, %f14, %f12, %f11;
	setp.eq.f32 	%p2, %f9, 0f00000000;
	selp.f32 	%f16, 0f00000000, %f15, %p2;
	selp.f32 	%f17, 0fBF800001, %f16, %p1;
	add.f32 	%f2, %f8, %f17;
	add.rz.f32 	%f18, %f2, %f7;
	mov.b32 	%r7, %f18;
	add.s32 	%r8, %r7, -1061158912;
	and.b32  	%r9, %r8, -8388608;
	mov.b32 	%r3, %f2;
	sub.s32 	%r10, %r3, %r9;
	mov.b32 	%f19, %r10;
	sub.s32 	%r11, 1082130432, %r9;
	mov.b32 	%f20, %r11;
	fma.rn.f32 	%f21, %f20, 0f3E800000, 0fBF800000;
	add.f32 	%f22, %f21, %f19;
	cvt.rn.f32.s32 	%f23, %r9;
	mul.f32 	%f24, %f23, 0f34000000;
	fma.rn.f32 	%f25, %f22, 0fBD39BF78, 0f3DD80012;
	fma.rn.f32 	%f26, %f25, %f22, 0fBE0778E0;
	fma.rn.f32 	%f27, %f26, %f22, 0f3E146475;
	fma.rn.f32 	%f28, %f27, %f22, 0fBE2A68DD;
	fma.rn.f32 	%f29, %f28, %f22, 0f3E4CAF9E;
	fma.rn.f32 	%f30, %f29, %f22, 0fBE800042;
	fma.rn.f32 	%f31, %f30, %f22, 0f3EAAAAE6;
	fma.rn.f32 	%f32, %f31, %f22, 0fBF000000;
	mul.f32 	%f33, %f22, %f32;
	fma.rn.f32 	%f34, %f33, %f22, %f22;
	fma.rn.f32 	%f40, %f24, 0f3F317218, %f34;
	setp.lt.u32 	%p3, %r3, 2139095040;
	@%p3 bra 	$L__BB13_2;
	setp.gt.s32 	%p4, %r3, -1082130432;
	fma.rn.f32 	%f35, %f2, 0f7F800000, 0f7F800000;
	selp.f32 	%f36, %f35, %f40, %p4;
	setp.eq.f32 	%p5, %f2, 0f00000000;
	selp.f32 	%f40, 0f80000000, %f36, %p5;
$L__BB13_2:
	setp.gt.u32 	%p6, %r2, 1258291200;
	cvta.to.global.u64 	%rd6, %rd1;
	add.f32 	%f37, %f40, 0f3F317218;
	selp.f32 	%f38, %f37, %f40, %p6;
	mul.f32 	%f39, %f1, %f38;
	add.s64 	%rd8, %rd6, %rd4;
	st.global.f32 	[%rd8], %f39;
	ret;

}
	// .globl	default_function_kernel_1
.visible .entry default_function_kernel_1(
	.param .u64 .ptr .align 1 default_function_kernel_1_param_0,
	.param .u64 .ptr .align 1 default_function_kernel_1_param_1
)
.maxntid 32
{
	.reg .pred 	%p<4>;
	.reg .b32 	%r<5>;
	.reg .b32 	%f<27>;
	.reg .b64 	%rd<8>;

	ld.param.u64 	%rd1, [default_function_kernel_1_param_0];
	ld.param.u64 	%rd2, [default_function_kernel_1_param_1];
	cvta.to.global.u64 	%rd3, %rd1;
	cvta.to.global.u64 	%rd4, %rd2;
	mov.u32 	%r1, %ctaid.x;
	shl.b32 	%r2, %r1, 5;
	mov.u32 	%r3, %tid.x;
	or.b32  	%r4, %r2, %r3;
	mul.wide.u32 	%rd5, %r4, 4;
	add.s64 	%rd6, %rd4, %rd5;
	ld.global.nc.f32 	%f1, [%rd6];
	abs.f32 	%f2, %f1;
	fma.rn.f32 	%f3, %f2, 0fBF000000, 0f3F000000;
	rsqrt.approx.ftz.f32 	%f4, %f3;
	mul.f32 	%f5, %f4, %f3;
	mul.f32 	%f6, %f4, 0fBF000000;
	fma.rn.f32 	%f7, %f5, %f6, 0f3F000000;
	fma.rn.f32 	%f8, %f5, %f7, %f5;
	setp.eq.f32 	%p1, %f2, 0f3F800000;
	selp.f32 	%f9, 0f00000000, %f8, %p1;
	setp.gt.f32 	%p2, %f2, 0f3F0F5C29;
	selp.f32 	%f10, %f9, %f2, %p2;
	copysign.f32 	%f11, %f1, %f10;
	mul.f32 	%f12, %f11, %f11;
	fma.rn.f32 	%f13, %f12, 0f3D10ECEF, 0f3C8B1ABB;
	fma.rn.f32 	%f14, %f13, %f12, 0f3CFC028C;
	fma.rn.f32 	%f15, %f14, %f12, 0f3D372139;
	fma.rn.f32 	%f16, %f15, %f12, 0f3D9993DB;
	fma.rn.f32 	%f17, %f16, %f12, 0f3E2AAAC6;
	mul.f32 	%f18, %f12, %f17;
	fma.rn.f32 	%f19, %f18, %f11, %f11;
	neg.f32 	%f20, %f19;
	selp.f32 	%f21, %f19, %f20, %p2;
	fma.rn.f32 	%f22, 0f3F6EE581, 0f3FD774EB, %f21;
	setp.gt.f32 	%p3, %f1, 0f3F0F5C29;
	selp.f32 	%f23, %f19, %f22, %p3;
	add.f32 	%f24, %f23, %f23;
	selp.f32 	%f25, %f24, %f23, %p2;
	sub.f32 	%f26, %f25, %f1;
	add.s64 	%rd7, %rd3, %rd5;
	st.global.f32 	[%rd7], %f26;
	ret;

}
	// .globl	default_function_kernel_12
.visible .entry default_function_kernel_12(
	.param .u64 .ptr .align 1 default_function_kernel_12_param_0,
	.param .u64 .ptr .align 1 default_function_kernel_12_param_1
)
.maxntid 32
{
	.reg .pred 	%p<11>;
	.reg .b32 	%r<17>;
	.reg .b32 	%f<72>;
	.reg .b64 	%rd<9>;

	ld.param.u64 	%rd1, [default_function_kernel_12_param_0];
	ld.param.u64 	%rd2, [default_function_kernel_12_param_1];
	cvta.to.global.u64 	%rd3, %rd2;
	mov.u32 	%r4, %ctaid.x;
	shl.b32 	%r5, %r4, 5;
	mov.u32 	%r6, %tid.x;
	or.b32  	%r1, %r5, %r6;
	mul.wide.u32 	%rd4, %r1, 4;
	add.s64 	%rd5, %rd3, %rd4;
	ld.global.nc.f32 	%f1, [%rd5];
	abs.f32 	%f2, %f1;
	fma.rn.f32 	%f12, %f1, %f1, 0f3F800000;
	rsqrt.approx.ftz.f32 	%f13, %f12;
	fma.rn.f32 	%f14, %f12, %f13, 0f3F800000;
	rcp.approx.ftz.f32 	%f15, %f14;
	mul.f32 	%f16, %f2, %f15;
	fma.rn.f32 	%f17, %f2, %f16, %f2;
	setp.gt.f32 	%p1, %f2, 0f4B000000;
	selp.f32 	%f3, %f2, %f17, %p1;
	mov.f32 	%f18, 0f3F800000;
	add.rz.f32 	%f19, %f3, %f18;
	mov.b32 	%r7, %f19;
	add.s32 	%r8, %r7, -1061158912;
	and.b32  	%r9, %r8, -8388608;
	mov.b32 	%r2, %f3;
	sub.s32 	%r10, %r2, %r9;
	mov.b32 	%f20, %r10;
	sub.s32 	%r11, 1082130432, %r9;
	mov.b32 	%f21, %r11;
	fma.rn.f32 	%f22, %f21, 0f3E800000, 0fBF800000;
	add.f32 	%f23, %f22, %f20;
	cvt.rn.f32.s32 	%f24, %r9;
	mul.f32 	%f25, %f24, 0f34000000;
	fma.rn.f32 	%f26, %f23, 0fBD39BF78, 0f3DD80012;
	fma.rn.f32 	%f27, %f26, %f23, 0fBE0778E0;
	fma.rn.f32 	%f28, %f27, %f23, 0f3E146475;
	fma.rn.f32 	%f29, %f28, %f23, 0fBE2A68DD;
	fma.rn.f32 	%f30, %f29, %f23, 0f3E4CAF9E;
	fma.rn.f32 	%f31, %f30, %f23, 0fBE800042;
	fma.rn.f32 	%f32, %f31, %f23, 0f3EAAAAE6;
	fma.rn.f32 	%f33, %f32, %f23, 0fBF000000;
	mul.f32 	%f34, %f23, %f33;
	fma.rn.f32 	%f35, %f34, %f23, %f23;
	fma.rn.f32 	%f70, %f25, 0f3F317218, %f35;
	setp.lt.u32 	%p2, %r2, 2139095040;
	@%p2 bra 	$L__BB15_2;
	setp.gt.s32 	%p3, %r2, -1082130432;
	fma.rn.f32 	%f36, %f3, 0f7F800000, 0f7F800000;
	selp.f32 	%f37, %f36, %f70, %p3;
	setp.eq.f32 	%p4, %f3, 0f00000000;
	selp.f32 	%f70, 0f80000000, %f37, %p4;
$L__BB15_2:
	setp.gt.f32 	%p5, %f2, 0f4B000000;
	add.f32 	%f38, %f70, 0f3F317218;
	selp.f32 	%f39, %f38, %f70, %p5;
	setp.num.f32 	%p6, %f2, %f2;
	copysign.f32 	%f40, %f1, %f39;
	selp.f32 	%f41, %f40, %f39, %p6;
	abs.f32 	%f7, %f41;
	abs.f32 	%f42, %f7;
	mov.f32 	%f43, 0f3F800000;
	sub.f32 	%f44, %f43, %f42;
	rcp.approx.ftz.f32 	%f45, %f44;
	add.f32 	%f46, %f45, %f45;
	mul.f32 	%f47, %f42, %f46;
	setp.gt.f32 	%p7, %f42, 0f7E800000;
	selp.f32 	%f8, 0fC0000000, %f47, %p7;
	add.rz.f32 	%f48, %f8, %f43;
	mov.b32 	%r12, %f48;
	add.s32 	%r13, %r12, -1061158912;
	and.b32  	%r14, %r13, -8388608;
	mov.b32 	%r3, %f8;
	sub.s32 	%r15, %r3, %r14;
	mov.b32 	%f49, %r15;
	sub.s32 	%r16, 1082130432, %r14;
	mov.b32 	%f50, %r16;
	fma.rn.f32 	%f51, %f50, 0f3E800000, 0fBF800000;
	add.f32 	%f52, %f51, %f49;
	cvt.rn.f32.s32 	%f53, %r14;
	mul.f32 	%f54, %f53, 0f34000000;
	fma.rn.f32 	%f55, %f52, 0fBD39BF78, 0f3DD80012;
	fma.rn.f32 	%f56, %f55, %f52, 0fBE0778E0;
	fma.rn.f32 	%f57, %f56, %f52, 0f3E146475;
	fma.rn.f32 	%f58, %f57, %f52, 0fBE2A68DD;
	fma.rn.f32 	%f59, %f58, %f52, 0f3E4CAF9E;
	fma.rn.f32 	%f60, %f59, %f52, 0fBE800042;
	fma.rn.f32 	%f61, %f60, %f52, 0f3EAAAAE6;
	fma.rn.f32 	%f62, %f61, %f52, 0fBF000000;
	mul.f32 	%f63, %f52, %f62;
	fma.rn.f32 	%f64, %f63, %f52, %f52;
	fma.rn.f32 	%f71, %f54, 0f3F317218, %f64;
	setp.lt.u32 	%p8, %r3, 2139095040;
	@%p8 bra 	$L__BB15_4;
	setp.gt.s32 	%p9, %r3, -1082130432;
	fma.rn.f32 	%f65, %f8, 0f7F800000, 0f7F800000;
	selp.f32 	%f66, %f65, %f71, %p9;
	setp.eq.f32 	%p10, %f8, 0f00000000;
	selp.f32 	%f71, 0f80000000, %f66, %p10;
$L__BB15_4:
	cvta.to.global.u64 	%rd6, %rd1;
	mov.f32 	%f67, 0f3F000000;
	copysign.f32 	%f68, %f7, %f67;
	mul.f32 	%f69, %f68, %f71;
	add.s64 	%rd8, %rd6, %rd4;
	st.global.f32 	[%rd8], %f69;
	ret;

}


// ===== COMPILED SASS (sm_100) =====

	.target	sm_100

	.elftype	@"ET_EXEC"


//--------------------- .note.nv.tkinfo           --------------------------
	.section	.note.nv.tkinfo,"",@"SHT_NOTE"
	.sectionflags	@"SHF_NOTE_NV_TKINFO"
	.tkinfo
        /*0018*/ 	.word	0x00000002
        /*0030*/ 	.string	""
        /*0030*/ 	.string	"ptxas"
        /*0030*/ 	.string	"Cuda compilation tools, release 13.0, V13.0.88"
        /*0030*/ 	.string	"Build cuda_13.0.r13.0/compiler.36424714_0"
        /*0030*/ 	.string	"-arch sm_100 -m 64 "



//--------------------- .note.nv.cuinfo           --------------------------
	.section	.note.nv.cuinfo,"",@"SHT_NOTE"
	.sectionflags	@"SHF_NOTE_NV_CUINFO"
        /*0018*/ 	.short	0x0002
        /*001a*/ 	.short	0x0064
        /*001c*/ 	.short	0x0082
	.zero		2


//--------------------- .nv.info                  --------------------------
	.section	.nv.info,"",@"SHT_CUDA_INFO"
	.align	4


	//----- nvinfo : EIATTR_REGCOUNT
	.align		4
        /*0000*/ 	.byte	0x04, 0x2f
        /*0002*/ 	.short	(.L_1 - .L_0)
	.align		4
.L_0:
        /*0004*/ 	.word	index@(default_function_kernel_2)
        /*0008*/ 	.word	0x0000000c


	//----- nvinfo : EIATTR_FRAME_SIZE
	.align		4
.L_1:
        /*000c*/ 	.byte	0x04, 0x11
        /*000e*/ 	.short	(.L_3 - .L_2)
	.align		4
.L_2:
        /*0010*/ 	.word	index@(default_function_kernel_2)
        /*0014*/ 	.word	0x00000000


	//----- nvinfo : EIATTR_REGCOUNT
	.align		4
.L_3:
        /*0018*/ 	.byte	0x04, 0x2f
        /*001a*/ 	.short	(.L_5 - .L_4)
	.align		4
.L_4:
        /*001c*/ 	.word	index@(default_function_kernel_3)
        /*0020*/ 	.word	0x0000000c


	//----- nvinfo : EIATTR_FRAME_SIZE
	.align		4
.L_5:
        /*0024*/ 	.byte	0x04, 0x11
        /*0026*/ 	.short	(.L_7 - .L_6)
	.align		4
.L_6:
        /*0028*/ 	.word	index@(default_function_kernel_3)
        /*002c*/ 	.word	0x00000000


	//----- nvinfo : EIATTR_REGCOUNT
	.align		4
.L_7:
        /*0030*/ 	.byte	0x04, 0x2f
        /*0032*/ 	.short	(.L_9 - .L_8)
	.align		4
.L_8:
        /*0034*/ 	.word	index@(default_function_kernel_13)
        /*0038*/ 	.word	0x0000000c


	//----- nvinfo : EIATTR_FRAME_SIZE
	.align		4
.L_9:
        /*003c*/ 	.byte	0x04, 0x11
        /*003e*/ 	.short	(.L_11 - .L_10)
	.align		4
.L_10:
        /*0040*/ 	.word	index@(default_function_kernel_13)
        /*0044*/ 	.word	0x00000000


	//----- nvinfo : EIATTR_REGCOUNT
	.align		4
.L_11:
        /*0048*/ 	.byte	0x04, 0x2f
        /*004a*/ 	.short	(.L_13 - .L_12)
	.align		4
.L_12:
        /*004c*/ 	.word	index@(default_function_kernel_7)
        /*0050*/ 	.word	0x0000000b


	//----- nvinfo : EIATTR_FRAME_SIZE
	.align		4
.L_13:
        /*0054*/ 	.byte	0x04, 0x11
        /*0056*/ 	.short	(.L_15 - .L_14)
	.align		4
.L_14:
        /*0058*/ 	.word	index@(default_function_kernel_7)
        /*005c*/ 	.word	0x00000000


	//----- nvinfo : EIATTR_REGCOUNT
	.align		4
.L_15:
        /*0060*/ 	.byte	0x04, 0x2f
        /*0062*/ 	.short	(.L_17 - .L_16)
	.align		4
.L_16:
        /*0064*/ 	.word	index@(default_function_kernel_11)
        /*0068*/ 	.word	0x0000000c


	//----- nvinfo : EIATTR_FRAME_SIZE
	.align		4
.L_17:
        /*006c*/ 	.byte	0x04, 0x11
        /*006e*/ 	.short	(.L_19 - .L_18)
	.align		4
.L_18:
        /*0070*/ 	.word	index@(default_function_kernel_11)
        /*0074*/ 	.word	0x00000000


	//----- nvinfo : EIATTR_REGCOUNT
	.align		4
.L_19:
        /*0078*/ 	.byte	0x04, 0x2f
        /*007a*/ 	.short	(.L_21 - .L_20)
	.align		4
.L_20:
        /*007c*/ 	.word	index@(default_function_kernel_4)
        /*0080*/ 	.word	0x0000000c


	//----- nvinfo : EIATTR_FRAME_SIZE
	.align		4
.L_21:
        /*0084*/ 	.byte	0x04, 0x11
        /*0086*/ 	.short	(.L_23 - .L_22)
	.align		4
.L_22:
        /*0088*/ 	.word	index@(default_function_kernel_4)
        /*008c*/ 	.word	0x00000000


	//----- nvinfo : EIATTR_REGCOUNT
	.align		4
.L_23:
        /*0090*/ 	.byte	0x04, 0x2f
        /*0092*/ 	.short	(.L_25 - .L_24)
	.align		4
.L_24:
        /*0094*/ 	.word	index@(default_function_kernel_8)
        /*0098*/ 	.word	0x0000000c


	//----- nvinfo : EIATTR_FRAME_SIZE
	.align		4
.L_25:
        /*009c*/ 	.byte	0x04, 0x11
        /*009e*/ 	.short	(.L_27 - .L_26)
	.align		4
.L_26:
        /*00a0*/ 	.word	index@(default_function_kernel_8)
        /*00a4*/ 	.word	0x00000000


	//----- nvinfo : EIATTR_REGCOUNT
	.align		4
.L_27:
        /*00a8*/ 	.byte	0x04, 0x2f
        /*00aa*/ 	.short	(.L_29 - .L_28)
	.align		4
.L_28:
        /*00ac*/ 	.word	index@(default_function_kernel_10)
        /*00b0*/ 	.word	0x0000000c


	//----- nvinfo : EIATTR_FRAME_SIZE
	.align		4
.L_29:
        /*00b4*/ 	.byte	0x04, 0x11
        /*00b6*/ 	.short	(.L_31 - .L_30)
	.align		4
.L_30:
        /*00b8*/ 	.word	index@(default_function_kernel_10)
        /*00bc*/ 	.word	0x00000000


	//----- nvinfo : EIATTR_REGCOUNT
	.align		4
.L_31:
        /*00c0*/ 	.byte	0x04, 0x2f
        /*00c2*/ 	.short	(.L_33 - .L_32)
	.align		4
.L_32:
        /*00c4*/ 	.word	index@(default_function_kernel_14)
        /*00c8*/ 	.word	0x0000000c


	//----- nvinfo : EIATTR_FRAME_SIZE
	.align		4
.L_33:
        /*00cc*/ 	.byte	0x04, 0x11
        /*00ce*/ 	.short	(.L_35 - .L_34)
	.align		4
.L_34:
        /*00d0*/ 	.word	index@(default_function_kernel_14)
        /*00d4*/ 	.word	0x00000000


	//----- nvinfo : EIATTR_REGCOUNT
	.align		4
.L_35:
        /*00d8*/ 	.byte	0x04, 0x2f
        /*00da*/ 	.short	(.L_37 - .L_36)
	.align		4
.L_36:
        /*00dc*/ 	.word	index@(default_function_kernel)
        /*00e0*/ 	.word	0x0000000c


	//----- nvinfo : EIATTR_FRAME_SIZE
	.align		4
.L_37:
        /*00e4*/ 	.byte	0x04, 0x11
        /*00e6*/ 	.short	(.L_39 - .L_38)
	.align		4
.L_38:
        /*00e8*/ 	.word	index@(default_function_kernel)
        /*00ec*/ 	.word	0x00000000


	//----- nvinfo : EIATTR_REGCOUNT
	.align		4
.L_39:
        /*00f0*/ 	.byte	0x04, 0x2f
        /*00f2*/ 	.short	(.L_41 - .L_40)
	.align		4
.L_40:
        /*00f4*/ 	.word	index@(default_function_kernel_6)
        /*00f8*/ 	.word	0x0000000c


	//----- nvinfo : EIATTR_FRAME_SIZE
	.align		4
.L_41:
        /*00fc*/ 	.byte	0x04, 0x11
        /*00fe*/ 	.short	(.L_43 - .L_42)
	.align		4
.L_42:
        /*0100*/ 	.word	index@(default_function_kernel_6)
        /*0104*/ 	.word	0x00000000


	//----- nvinfo : EIATTR_REGCOUNT
	.align		4
.L_43:
        /*0108*/ 	.byte	0x04, 0x2f
        /*010a*/ 	.short	(.L_45 - .L_44)
	.align		4
.L_44:
        /*010c*/ 	.word	index@(default_function_kernel_5)
        /*0110*/ 	.word	0x0000000c


	//----- nvinfo : EIATTR_FRAME_SIZE
	.align		4
.L_45:
        /*0114*/ 	.byte	0x04, 0x11
        /*0116*/ 	.short	(.L_47 - .L_46)
	.align		4
.L_46:
        /*0118*/ 	.word	index@(default_function_kernel_5)
        /*011c*/ 	.word	0x00000000


	//----- nvinfo : EIATTR_REGCOUNT
	.align		4
.L_47:
        /*0120*/ 	.byte	0x04, 0x2f
        /*0122*/ 	.short	(.L_49 - .L_48)
	.align		4
.L_48:
        /*0124*/ 	.word	index@(default_function_kernel_15)
        /*0128*/ 	.word	0x00000010


	//----- nvinfo : EIATTR_FRAME_SIZE
	.align		4
.L_49:
        /*012c*/ 	.byte	0x04, 0x11
        /*012e*/ 	.short	(.L_51 - .L_50)
	.align		4
.L_50:
        /*0130*/ 	.word	index@(default_function_kernel_15)
        /*0134*/ 	.word	0x00000000


	//----- nvinfo : EIATTR_REGCOUNT
	.align		4
.L_51:
        /*0138*/ 	.byte	0x04, 0x2f
        /*013a*/ 	.short	(.L_53 - .L_52)
	.align		4
.L_52:
        /*013c*/ 	.word	index@(default_function_kernel_9)
        /*0140*/ 	.word	0x0000000c


	//----- nvinfo : EIATTR_FRAME_SIZE
	.align		4
.L_53:
        /*0144*/ 	.byte	0x04, 0x11
        /*0146*/ 	.short	(.L_55 - .L_54)
	.align		4
.L_54:
        /*0148*/ 	.word	index@(default_function_kernel_9)
        /*014c*/ 	.word	0x00000000


	//----- nvinfo : EIATTR_REGCOUNT
	.align		4
.L_55:
        /*0150*/ 	.byte	0x04, 0x2f
        /*0152*/ 	.short	(.L_57 - .L_56)
	.align		4
.L_56:
        /*0154*/ 	.word	index@(default_function_kernel_1)
        /*0158*/ 	.word	0x0000000c


	//----- nvinfo : EIATTR_FRAME_SIZE
	.align		4
.L_57:
        /*015c*/ 	.byte	0x04, 0x11
        /*015e*/ 	.short	(.L_59 - .L_58)
	.align		4
.L_58:
        /*0160*/ 	.word	index@(default_function_kernel_1)
        /*0164*/ 	.word	0x00000000


	//----- nvinfo : EIATTR_REGCOUNT
	.align		4
.L_59:
        /*0168*/ 	.byte	0x04, 0x2f
        /*016a*/ 	.short	(.L_61 - .L_60)
	.align		4
.L_60:
        /*016c*/ 	.word	index@(default_function_kernel_12)
        /*0170*/ 	.word	0x0000000d


	//----- nvinfo : EIATTR_FRAME_SIZE
	.align		4
.L_61:
        /*0174*/ 	.byte	0x04, 0x11
        /*0176*/ 	.short	(.L_63 - .L_62)
	.align		4
.L_62:
        /*0178*/ 	.word	index@(default_function_kernel_12)
        /*017c*/ 	.word	0x00000000


	//----- nvinfo : EIATTR_MIN_STACK_SIZE
	.align		4
.L_63:
        /*0180*/ 	.byte	0x04, 0x12
        /*0182*/ 	.short	(.L_65 - .L_64)
	.align		4
.L_64:
        /*0184*/ 	.word	index@(default_function_kernel_12)
        /*0188*/ 	.word	0x00000000


	//----- nvinfo : EIATTR_MIN_STACK_SIZE
	.align		4
.L_65:
        /*018c*/ 	.byte	0x04, 0x12
        /*018e*/ 	.short	(.L_67 - .L_66)
	.align		4
.L_66:
        /*0190*/ 	.word	index@(default_function_kernel_1)
        /*0194*/ 	.word	0x00000000


	//----- nvinfo : EIATTR_MIN_STACK_SIZE
	.align		4
.L_67:
        /*0198*/ 	.byte	0x04, 0x12
        /*019a*/ 	.short	(.L_69 - .L_68)
	.align		4
.L_68:
        /*019c*/ 	.word	index@(default_function_kernel_9)
        /*01a0*/ 	.word	0x00000000


	//----- nvinfo : EIATTR_MIN_STACK_SIZE
	.align		4
.L_69:
        /*01a4*/ 	.byte	0x04, 0x12
        /*01a6*/ 	.short	(.L_71 - .L_70)
	.align		4
.L_70:
        /*01a8*/ 	.word	index@(default_function_kernel_15)
        /*01ac*/ 	.word	0x00000000


	//----- nvinfo : EIATTR_MIN_STACK_SIZE
	.align		4
.L_71:
        /*01b0*/ 	.byte	0x04, 0x12
        /*01b2*/ 	.short	(.L_73 - .L_72)
	.align		4
.L_72:
        /*01b4*/ 	.word	index@(default_function_kernel_5)
        /*01b8*/ 	.word	0x00000000


	//----- nvinfo : EIATTR_MIN_STACK_SIZE
	.align		4
.L_73:
        /*01bc*/ 	.byte	0x04, 0x12
        /*01be*/ 	.short	(.L_75 - .L_74)
	.align		4
.L_74:
        /*01c0*/ 	.word	index@(default_function_kernel_6)
        /*01c4*/ 	.word	0x00000000


	//----- nvinfo : EIATTR_MIN_STACK_SIZE
	.align		4
.L_75:
        /*01c8*/ 	.byte	0x04, 0x12
        /*01ca*/ 	.short	(.L_77 - .L_76)
	.align		4
.L_76:
        /*01cc*/ 	.word	index@(default_function_kernel)
        /*01d0*/ 	.word	0x00000000


	//----- nvinfo : EIATTR_MIN_STACK_SIZE
	.align		4
.L_77:
        /*01d4*/ 	.byte	0x04, 0x12
        /*01d6*/ 	.short	(.L_79 - .L_78)
	.align		4
.L_78:
        /*01d8*/ 	.word	index@(default_function_kernel_14)
        /*01dc*/ 	.word	0x00000000


	//----- nvinfo : EIATTR_MIN_STACK_SIZE
	.align		4
.L_79:
        /*01e0*/ 	.byte	0x04, 0x12
        /*01e2*/ 	.short	(.L_81 - .L_80)
	.align		4
.L_80:
        /*01e4*/ 	.word	index@(default_function_kernel_10)
        /*01e8*/ 	.word	0x00000000


	//----- nvinfo : EIATTR_MIN_STACK_SIZE
	.align		4
.L_81:
        /*01ec*/ 	.byte	0x04, 0x12
        /*01ee*/ 	.short	(.L_83 - .L_82)
	.align		4
.L_82:
        /*01f0*/ 	.word	index@(default_function_kernel_8)
        /*01f4*/ 	.word	0x00000000


	//----- nvinfo : EIATTR_MIN_STACK_SIZE
	.align		4
.L_83:
        /*01f8*/ 	.byte	0x04, 0x12
        /*01fa*/ 	.short	(.L_85 - .L_84)
	.align		4
.L_84:
        /*01fc*/ 	.word	index@(default_function_kernel_4)
        /*0200*/ 	.word	0x00000000


	//----- nvinfo : EIATTR_MIN_STACK_SIZE
	.align		4
.L_85:
        /*0204*/ 	.byte	0x04, 0x12
        /*0206*/ 	.short	(.L_87 - .L_86)
	.align		4
.L_86:
        /*0208*/ 	.word	index@(default_function_kernel_11)
        /*020c*/ 	.word	0x00000000


	//----- nvinfo : EIATTR_MIN_STACK_SIZE
	.align		4
.L_87:
        /*0210*/ 	.byte	0x04, 0x12
        /*0212*/ 	.short	(.L_89 - .L_88)
	.align		4
.L_88:
        /*0214*/ 	.word	index@(default_function_kernel_7)
        /*0218*/ 	.word	0x00000000


	//----- nvinfo : EIATTR_MIN_STACK_SIZE
	.align		4
.L_89:
        /*021c*/ 	.byte	0x04, 0x12
        /*021e*/ 	.short	(.L_91 - .L_90)
	.align		4
.L_90:
        /*0220*/ 	.word	index@(default_function_kernel_13)
        /*0224*/ 	.word	0x00000000


	//----- nvinfo : EIATTR_MIN_STACK_SIZE
	.align		4
.L_91:
        /*0228*/ 	.byte	0x04, 0x12
        /*022a*/ 	.short	(.L_93 - .L_92)
	.align		4
.L_92:
        /*022c*/ 	.word	index@(default_function_kernel_3)
        /*0230*/ 	.word	0x00000000


	//----- nvinfo : EIATTR_MIN_STACK_SIZE
	.align		4
.L_93:
        /*0234*/ 	.byte	0x04, 0x12
        /*0236*/ 	.short	(.L_95 - .L_94)
	.align		4
.L_94:
        /*0238*/ 	.word	index@(default_function_kernel_2)
        /*023c*/ 	.word	0x00000000
.L_95:


//--------------------- .nv.compat                --------------------------
	.section	.nv.compat,"",@"SHT_CUDA_COMPAT_INFO"
	.align	4
        /*0000*/ 	.byte	0x02, 0x09, 0x00, 0x00, 0x02, 0x02, 0x01, 0x00, 0x02, 0x05, 0x05, 0x00, 0x03, 0x07, 0x01, 0x01
        /*0010*/ 	.byte	0x02, 0x03, 0x00, 0x00, 0x02, 0x06, 0x01, 0x00, 0x04, 0x0b, 0x08, 0x00, 0x01, 0x00, 0x00, 0x00
        /*0020*/ 	.byte	0x00, 0x00, 0x00, 0x00


//--------------------- .nv.info.default_function_kernel_12 --------------------------
	.section	.nv.info.default_function_kernel_12,"",@"SHT_CUDA_INFO"
	.sectionflags	@""
	.align	4


	//----- nvinfo : EIATTR_CUDA_API_VERSION
	.align		4
        /*0000*/ 	.byte	0x04, 0x37
        /*0002*/ 	.short	(.L_97 - .L_96)
.L_96:
        /*0004*/ 	.word	0x00000082


	//----- nvinfo : EIATTR_KPARAM_INFO
	.align		4
.L_97:
        /*0008*/ 	.byte	0x04, 0x17
        /*000a*/ 	.short	(.L_99 - .L_98)
.L_98:
        /*000c*/ 	.word	0x00000000
        /*0010*/ 	.short	0x0001
        /*0012*/ 	.short	0x0008
        /*0014*/ 	.byte	0x00, 0xf5, 0x21, 0x00


	//----- nvinfo : EIATTR_KPARAM_INFO
	.align		4
.L_99:
        /*0018*/ 	.byte	0x04, 0x17
        /*001a*/ 	.short	(.L_101 - .L_100)
.L_100:
        /*001c*/ 	.word	0x00000000
        /*0020*/ 	.short	0x0000
        /*0022*/ 	.short	0x0000
        /*0024*/ 	.byte	0x00, 0xf5, 0x21, 0x00


	//----- nvinfo : EIATTR_SPARSE_MMA_MASK
	.align		4
.L_101:
        /*0028*/ 	.byte	0x03, 0x50
        /*002a*/ 	.short	0x0000


	//----- nvinfo : EIATTR_MAXREG_COUNT
	.align		4
        /*002c*/ 	.byte	0x03, 0x1b
        /*002e*/ 	.short	0x00ff


	//----- nvinfo : EIATTR_MERCURY_ISA_VERSION
	.align		4
        /*0030*/ 	.byte	0x03, 0x5f
        /*0032*/ 	.short	0x0101


	//----- nvinfo : EIATTR_VRC_CTA_INIT_COUNT
	.align		4
        /*0034*/ 	.byte	0x02, 0x4a
	.zero		1
	.zero		1


	//----- nvinfo : EIATTR_EXIT_INSTR_OFFSETS
	.align		4
        /*0038*/ 	.byte	0x04, 0x1c
        /*003a*/ 	.short	(.L_103 - .L_102)


	//   ....[0]....
.L_102:
        /*003c*/ 	.word	0x00000580


	//----- nvinfo : EIATTR_MAX_THREADS
	.align		4
.L_103:
        /*0040*/ 	.byte	0x04, 0x05
        /*0042*/ 	.short	(.L_105 - .L_104)
.L_104:
        /*0044*/ 	.word	0x00000020
        /*0048*/ 	.word	0x00000001
        /*004c*/ 	.word	0x00000001


	//----- nvinfo : EIATTR_CBANK_PARAM_SIZE
	.align		4
.L_105:
        /*0050*/ 	.byte	0x03, 0x19
        /*0052*/ 	.short	0x0010


	//----- nvinfo : EIATTR_PARAM_CBANK
	.align		4
        /*0054*/ 	.byte	0x04, 0x0a
        /*0056*/ 	.short	(.L_107 - .L_106)
	.align		4
.L_106:
        /*0058*/ 	.word	index@(.nv.constant0.default_function_kernel_12)
        /*005c*/ 	.short	0x0380
        /*005e*/ 	.short	0x0010


	//----- nvinfo : EIATTR_SW_WAR
	.align		4
.L_107:
        /*0060*/ 	.byte	0x04, 0x36
        /*0062*/ 	.short	(.L_109 - .L_108)
.L_108:
        /*0064*/ 	.word	0x00000008
.L_109:


//--------------------- .nv.info.default_function_kernel_1 --------------------------
	.section	.nv.info.default_function_kernel_1,"",@"SHT_CUDA_INFO"
	.sectionflags	@""
	.align	4


	//----- nvinfo : EIATTR_CUDA_API_VERSION
	.align		4
        /*0000*/ 	.byte	0x04, 0x37
        /*0002*/ 	.short	(.L_111 - .L_110)
.L_110:
        /*0004*/ 	.word	0x00000082


	//----- nvinfo : EIATTR_KPARAM_INFO
	.align		4
.L_111:
        /*0008*/ 	.byte	0x04, 0x17
        /*000a*/ 	.short	(.L_113 - .L_112)
.L_112:
        /*000c*/ 	.word	0x00000000
        /*0010*/ 	.short	0x0001
        /*0012*/ 	.short	0x0008
        /*0014*/ 	.byte	0x00, 0xf5, 0x21, 0x00


	//----- nvinfo : EIATTR_KPARAM_INFO
	.align		4
.L_113:
        /*0018*/ 	.byte	0x04, 0x17
        /*001a*/ 	.short	(.L_115 - .L_114)
.L_114:
        /*001c*/ 	.word	0x00000000
        /*0020*/ 	.short	0x0000
        /*0022*/ 	.short	0x0000
        /*0024*/ 	.byte	0x00, 0xf5, 0x21, 0x00


	//----- nvinfo : EIATTR_SPARSE_MMA_MASK
	.align		4
.L_115:
        /*0028*/ 	.byte	0x03, 0x50
        /*002a*/ 	.short	0x0000


	//----- nvinfo : EIATTR_MAXREG_COUNT
	.align		4
        /*002c*/ 	.byte	0x03, 0x1b
        /*002e*/ 	.short	0x00ff


	//----- nvinfo : EIATTR_MERCURY_ISA_VERSION
	.align		4
        /*0030*/ 	.byte	0x03, 0x5f
        /*0032*/ 	.short	0x0101


	//----- nvinfo : EIATTR_VRC_CTA_INIT_COUNT
	.align		4
        /*0034*/ 	.byte	0x02, 0x4a
	.zero		1
	.zero		1


	//----- nvinfo : EIATTR_EXIT_INSTR_OFFSETS
	.align		4
        /*0038*/ 	.byte	0x04, 0x1c
        /*003a*/ 	.short	(.L_117 - .L_116)


	//   ....[0]....
.L_116:
        /*003c*/ 	.word	0x00000270


	//----- nvinfo : EIATTR_MAX_THREADS
	.align		4
.L_117:
        /*0040*/ 	.byte	0x04, 0x05
        /*0042*/ 	.short	(.L_119 - .L_118)
.L_118:
        /*0044*/ 	.word	0x00000020
        /*0048*/ 	.word	0x00000001
        /*004c*/ 	.word	0x00000001


	//----- nvinfo : EIATTR_CBANK_PARAM_SIZE
	.align		4
.L_119:
        /*0050*/ 	.byte	0x03, 0x19
        /*0052*/ 	.short	0x0010


	//----- nvinfo : EIATTR_PARAM_CBANK
	.align		4
        /*0054*/ 	.byte	0x04, 0x0a
        /*0056*/ 	.short	(.L_121 - .L_120)
	.align		4
.L_120:
        /*0058*/ 	.word	index@(.nv.constant0.default_function_kernel_1)
        /*005c*/ 	.short	0x0380
        /*005e*/ 	.short	0x0010


	//----- nvinfo : EIATTR_SW_WAR
	.align		4
.L_121:
        /*0060*/ 	.byte	0x04, 0x36
        /*0062*/ 	.short	(.L_123 - .L_122)
.L_122:
        /*0064*/ 	.word	0x00000008
.L_123:


//--------------------- .nv.info.default_function_kernel_9 --------------------------
	.section	.nv.info.default_function_kernel_9,"",@"SHT_CUDA_INFO"
	.sectionflags	@""
	.align	4


	//----- nvinfo : EIATTR_CUDA_API_VERSION
	.align		4
        /*0000*/ 	.byte	0x04, 0x37
        /*0002*/ 	.short	(.L_125 - .L_124)
.L_124:
        /*0004*/ 	.word	0x00000082


	//----- nvinfo : EIATTR_KPARAM_INFO
	.align		4
.L_125:
        /*0008*/ 	.byte	0x04, 0x17
        /*000a*/ 	.short	(.L_127 - .L_126)
.L_126:
        /*000c*/ 	.word	0x00000000
        /*0010*/ 	.short	0x0001
        /*0012*/ 	.short	0x0008
        /*0014*/ 	.byte	0x00, 0xf5, 0x21, 0x00


	//----- nvinfo : EIATTR_KPARAM_INFO
	.align		4
.L_127:
        /*0018*/ 	.byte	0x04, 0x17
        /*001a*/ 	.short	(.L_129 - .L_128)
.L_128:
        /*001c*/ 	.word	0x00000000
        /*0020*/ 	.short	0x0000
        /*0022*/ 	.short	0x0000
        /*0024*/ 	.byte	0x00, 0xf5, 0x21, 0x00


	//----- nvinfo : EIATTR_SPARSE_MMA_MASK
	.align		4
.L_129:
        /*0028*/ 	.byte	0x03, 0x50
        /*002a*/ 	.short	0x0000


	//----- nvinfo : EIATTR_MAXREG_COUNT
	.align		4
        /*002c*/ 	.byte	0x03, 0x1b
        /*002e*/ 	.short	0x00ff


	//----- nvinfo : EIATTR_MERCURY_ISA_VERSION
	.align		4
        /*0030*/ 	.byte	0x03, 0x5f
        /*0032*/ 	.short	0x0101


	//----- nvinfo : EIATTR_VRC_CTA_INIT_COUNT
	.align		4
        /*0034*/ 	.byte	0x02, 0x4a
	.zero		1
	.zero		1


	//----- nvinfo : EIATTR_EXIT_INSTR_OFFSETS
	.align		4
        /*0038*/ 	.byte	0x04, 0x1c
        /*003a*/ 	.short	(.L_131 - .L_130)


	//   ....[0]....
.L_130:
        /*003c*/ 	.word	0x00000360


	//----- nvinfo : EIATTR_MAX_THREADS
	.align		4
.L_131:
        /*0040*/ 	.byte	0x04, 0x05
        /*0042*/ 	.short	(.L_133 - .L_132)
.L_132:
        /*0044*/ 	.word	0x00000020
        /*0048*/ 	.word	0x00000001
        /*004c*/ 	.word	0x00000001


	//----- nvinfo : EIATTR_CBANK_PARAM_SIZE
	.align		4
.L_133:
        /*0050*/ 	.byte	0x03, 0x19
        /*0052*/ 	.short	0x0010


	//----- nvinfo : EIATTR_PARAM_CBANK
	.align		4
        /*0054*/ 	.byte	0x04, 0x0a
        /*0056*/ 	.short	(.L_135 - .L_134)
	.align		4
.L_134:
        /*0058*/ 	.word	index@(.nv.constant0.default_function_kernel_9)
        /*005c*/ 	.short	0x0380
        /*005e*/ 	.short	0x0010


	//----- nvinfo : EIATTR_SW_WAR
	.align		4
.L_135:
        /*0060*/ 	.byte	0x04, 0x36
        /*0062*/ 	.short	(.L_137 - .L_136)
.L_136:
        /*0064*/ 	.word	0x00000008
.L_137:


//--------------------- .nv.info.default_function_kernel_15 --------------------------
	.section	.nv.info.default_function_kernel_15,"",@"SHT_CUDA_INFO"
	.sectionflags	@""
	.align	4


	//----- nvinfo : EIATTR_CUDA_API_VERSION
	.align		4
        /*0000*/ 	.byte	0x04, 0x37
        /*0002*/ 	.short	(.L_139 - .L_138)
.L_138:
        /*0004*/ 	.word	0x00000082


	//----- nvinfo : EIATTR_KPARAM_INFO
	.align		4
.L_139:
        /*0008*/ 	.byte	0x04, 0x17
        /*000a*/ 	.short	(.L_141 - .L_140)
.L_140:
        /*000c*/ 	.word	0x00000000
        /*0010*/ 	.short	0x0001
        /*0012*/ 	.short	0x0008
        /*0014*/ 	.byte	0x00, 0xf5, 0x21, 0x00


	//----- nvinfo : EIATTR_KPARAM_INFO
	.align		4
.L_141:
        /*0018*/ 	.byte	0x04, 0x17
        /*001a*/ 	.short	(.L_143 - .L_142)
.L_142:
        /*001c*/ 	.word	0x00000000
        /*0020*/ 	.short	0x0000
        /*0022*/ 	.short	0x0000
        /*0024*/ 	.byte	0x00, 0xf5, 0x21, 0x00


	//----- nvinfo : EIATTR_SPARSE_MMA_MASK
	.align		4
.L_143:
        /*0028*/ 	.byte	0x03, 0x50
        /*002a*/ 	.short	0x0000


	//----- nvinfo : EIATTR_MAXREG_COUNT
	.align		4
        /*002c*/ 	.byte	0x03, 0x1b
        /*002e*/ 	.short	0x00ff


	//----- nvinfo : EIATTR_MERCURY_ISA_VERSION
	.align		4
        /*0030*/ 	.byte	0x03, 0x5f
        /*0032*/ 	.short	0x0101


	//----- nvinfo : EIATTR_VRC_CTA_INIT_COUNT
	.align		4
        /*0034*/ 	.byte	0x02, 0x4a
	.zero		1
	.zero		1


	//----- nvinfo : EIATTR_EXIT_INSTR_OFFSETS
	.align		4
        /*0038*/ 	.byte	0x04, 0x1c
        /*003a*/ 	.short	(.L_145 - .L_144)


	//   ....[0]....
.L_144:
        /*003c*/ 	.word	0x00000870


	//----- nvinfo : EIATTR_MAX_THREADS
	.align		4
.L_145:
        /*0040*/ 	.byte	0x04, 0x05
        /*0042*/ 	.short	(.L_147 - .L_146)
.L_146:
        /*0044*/ 	.word	0x00000020
        /*0048*/ 	.word	0x00000001
        /*004c*/ 	.word	0x00000001


	//----- nvinfo : EIATTR_CRS_STACK_SIZE
	.align		4
.L_147:
        /*0050*/ 	.byte	0x04, 0x1e
        /*0052*/ 	.short	(.L_149 - .L_148)
.L_148:
        /*0054*/ 	.word	0x00000000


	//----- nvinfo : EIATTR_CBANK_PARAM_SIZE
	.align		4
.L_149:
        /*0058*/ 	.byte	0x03, 0x19
        /*005a*/ 	.short	0x0010


	//----- nvinfo : EIATTR_PARAM_CBANK
	.align		4
        /*005c*/ 	.byte	0x04, 0x0a
        /*005e*/ 	.short	(.L_151 - .L_150)
	.align		4
.L_150:
        /*0060*/ 	.word	index@(.nv.constant0.default_function_kernel_15)
        /*0064*/ 	.short	0x0380
        /*0066*/ 	.short	0x0010


	//----- nvinfo : EIATTR_SW_WAR
	.align		4
.L_151:
        /*0068*/ 	.byte	0x04, 0x36
        /*006a*/ 	.short	(.L_153 - .L_152)
.L_152:
        /*006c*/ 	.word	0x00000008
.L_153:


//--------------------- .nv.info.default_function_kernel_5 --------------------------
	.section	.nv.info.default_function_kernel_5,"",@"SHT_CUDA_INFO"
	.sectionflags	@""
	.align	4


	//----- nvinfo : EIATTR_CUDA_API_VERSION
	.align		4
        /*0000*/ 	.byte	0x04, 0x37
        /*0002*/ 	.short	(.L_155 - .L_154)
.L_154:
        /*0004*/ 	.word	0x00000082


	//----- nvinfo : EIATTR_KPARAM_INFO
	.align		4
.L_155:
        /*0008*/ 	.byte	0x04, 0x17
        /*000a*/ 	.short	(.L_157 - .L_156)
.L_156:
        /*000c*/ 	.word	0x00000000
        /*0010*/ 	.short	0x0001
        /*0012*/ 	.short	0x0008
        /*0014*/ 	.byte	0x00, 0xf5, 0x21, 0x00


	//----- nvinfo : EIATTR_KPARAM_INFO
	.align		4
.L_157:
        /*0018*/ 	.byte	0x04, 0x17
        /*001a*/ 	.short	(.L_159 - .L_158)
.L_158:
        /*001c*/ 	.word	0x00000000
        /*0020*/ 	.short	0x0000
        /*0022*/ 	.short	0x0000
        /*0024*/ 	.byte	0x00, 0xf5, 0x21, 0x00


	//----- nvinfo : EIATTR_SPARSE_MMA_MASK
	.align		4
.L_159:
        /*0028*/ 	.byte	0x03, 0x50
        /*002a*/ 	.short	0x0000


	//----- nvinfo : EIATTR_MAXREG_COUNT
	.align		4
        /*002c*/ 	.byte	0x03, 0x1b
        /*002e*/ 	.short	0x00ff


	//----- nvinfo : EIATTR_MERCURY_ISA_VERSION
	.align		4
        /*0030*/ 	.byte	0x03, 0x5f
        /*0032*/ 	.short	0x0101


	//----- nvinfo : EIATTR_VRC_CTA_INIT_COUNT
	.align		4
        /*0034*/ 	.byte	0x02, 0x4a
	.zero		1
	.zero		1


	//----- nvinfo : EIATTR_EXIT_INSTR_OFFSETS
	.align		4
        /*0038*/ 	.byte	0x04, 0x1c
        /*003a*/ 	.short	(.L_161 - .L_160)


	//   ....[0]....
.L_160:
        /*003c*/ 	.word	0x00000360


	//----- nvinfo : EIATTR_MAX_THREADS
	.align		4
.L_161:
        /*0040*/ 	.byte	0x04, 0x05
        /*0042*/ 	.short	(.L_163 - .L_162)
.L_162:
        /*0044*/ 	.word	0x00000020
        /*0048*/ 	.word	0x00000001
        /*004c*/ 	.word	0x00000001


	//----- nvinfo : EIATTR_CBANK_PARAM_SIZE
	.align		4
.L_163:
        /*0050*/ 	.byte	0x03, 0x19
        /*0052*/ 	.short	0x0010


	//----- nvinfo : EIATTR_PARAM_CBANK
	.align		4
        /*0054*/ 	.byte	0x04, 0x0a
        /*0056*/ 	.short	(.L_165 - .L_164)
	.align		4
.L_164:
        /*0058*/ 	.word	index@(.nv.constant0.default_function_kernel_5)
        /*005c*/ 	.short	0x0380
        /*005e*/ 	.short	0x0010


	//----- nvinfo : EIATTR_SW_WAR
	.align		4
.L_165:
        /*0060*/ 	.byte	0x04, 0x36
        /*0062*/ 	.short	(.L_167 - .L_166)
.L_166:
        /*0064*/ 	.word	0x00000008
.L_167:


//--------------------- .nv.info.default_function_kernel_6 --------------------------
	.section	.nv.info.default_function_kernel_6,"",@"SHT_CUDA_INFO"
	.sectionflags	@""
	.align	4


	//----- nvinfo : EIATTR_CUDA_API_VERSION
	.align		4
        /*0000*/ 	.byte	0x04, 0x37
        /*0002*/ 	.short	(.L_169 - .L_168)
.L_168:
        /*0004*/ 	.word	0x00000082


	//----- nvinfo : EIATTR_KPARAM_INFO
	.align		4
.L_169:
        /*0008*/ 	.byte	0x04, 0x17
        /*000a*/ 	.short	(.L_171 - .L_170)
.L_170:
        /*000c*/ 	.word	0x00000000
        /*0010*/ 	.short	0x0001
        /*0012*/ 	.short	0x0008
        /*0014*/ 	.byte	0x00, 0xf5, 0x21, 0x00


	//----- nvinfo : EIATTR_KPARAM_INFO
	.align		4
.L_171:
        /*0018*/ 	.byte	0x04, 0x17
        /*001a*/ 	.short	(.L_173 - .L_172)
.L_172:
        /*001c*/ 	.word	0x00000000
        /*0020*/ 	.short	0x0000
        /*0022*/ 	.short	0x0000
        /*0024*/ 	.byte	0x00, 0xf5, 0x21, 0x00


	//----- nvinfo : EIATTR_SPARSE_MMA_MASK
	.align		4
.L_173:
        /*0028*/ 	.byte	0x03, 0x50
        /*002a*/ 	.short	0x0000


	//----- nvinfo : EIATTR_MAXREG_COUNT
	.align		4
        /*002c*/ 	.byte	0x03, 0x1b
        /*002e*/ 	.short	0x00ff


	//----- nvinfo : EIATTR_MERCURY_ISA_VERSION
	.align		4
        /*0030*/ 	.byte	0x03, 0x5f
        /*0032*/ 	.short	0x0101


	//----- nvinfo : EIATTR_VRC_CTA_INIT_COUNT
	.align		4
        /*0034*/ 	.byte	0x02, 0x4a
	.zero		1
	.zero		1


	//----- nvinfo : EIATTR_EXIT_INSTR_OFFSETS
	.align		4
        /*0038*/ 	.byte	0x04, 0x1c
        /*003a*/ 	.short	(.L_175 - .L_174)


	//   ....[0]....
.L_174:
        /*003c*/ 	.word	0x000005d0


	//----- nvinfo : EIATTR_MAX_THREADS
	.align		4
.L_175:
        /*0040*/ 	.byte	0x04, 0x05
        /*0042*/ 	.short	(.L_177 - .L_176)
.L_176:
        /*0044*/ 	.word	0x00000020
        /*0048*/ 	.word	0x00000001
        /*004c*/ 	.word	0x00000001


	//----- nvinfo : EIATTR_CBANK_PARAM_SIZE
	.align		4
.L_177:
        /*0050*/ 	.byte	0x03, 0x19
        /*0052*/ 	.short	0x0010


	//----- nvinfo : EIATTR_PARAM_CBANK
	.align		4
        /*0054*/ 	.byte	0x04, 0x0a
        /*0056*/ 	.short	(.L_179 - .L_178)
	.align		4
.L_178:
        /*0058*/ 	.word	index@(.nv.constant0.default_function_kernel_6)
        /*005c*/ 	.short	0x0380
        /*005e*/ 	.short	0x0010


	//----- nvinfo : EIATTR_SW_WAR
	.align		4
.L_179:
        /*0060*/ 	.byte	0x04, 0x36
        /*0062*/ 	.short	(.L_181 - .L_180)
.L_180:
        /*0064*/ 	.word	0x00000008
.L_181:


//--------------------- .nv.info.default_function_kernel --------------------------
	.section	.nv.info.default_function_kernel,"",@"SHT_CUDA_INFO"
	.sectionflags	@""
	.align	4


	//----- nvinfo : EIATTR_CUDA_API_VERSION
	.align		4
        /*0000*/ 	.byte	0x04, 0x37
        /*0002*/ 	.short	(.L_183 - .L_182)
.L_182:
        /*0004*/ 	.word	0x00000082


	//----- nvinfo : EIATTR_KPARAM_INFO
	.align		4
.L_183:
        /*0008*/ 	.byte	0x04, 0x17
        /*000a*/ 	.short	(.L_185 - .L_184)
.L_184:
        /*000c*/ 	.word	0x00000000
        /*0010*/ 	.short	0x0001
        /*0012*/ 	.short	0x0008
        /*0014*/ 	.byte	0x00, 0xf5, 0x21, 0x00


	//----- nvinfo : EIATTR_KPARAM_INFO
	.align		4
.L_185:
        /*0018*/ 	.byte	0x04, 0x17
        /*001a*/ 	.short	(.L_187 - .L_186)
.L_186:
        /*001c*/ 	.word	0x00000000
        /*0020*/ 	.short	0x0000
        /*0022*/ 	.short	0x0000
        /*0024*/ 	.byte	0x00, 0xf5, 0x21, 0x00


	//----- nvinfo : EIATTR_SPARSE_MMA_MASK
	.align		4
.L_187:
        /*0028*/ 	.byte	0x03, 0x50
        /*002a*/ 	.short	0x0000


	//----- nvinfo : EIATTR_MAXREG_COUNT
	.align		4
        /*002c*/ 	.byte	0x03, 0x1b
        /*002e*/ 	.short	0x00ff


	//----- nvinfo : EIATTR_MERCURY_ISA_VERSION
	.align		4
        /*0030*/ 	.byte	0x03, 0x5f
        /*0032*/ 	.short	0x0101


	//----- nvinfo : EIATTR_VRC_CTA_INIT_COUNT
	.align		4
        /*0034*/ 	.byte	0x02, 0x4a
	.zero		1
	.zero		1


	//----- nvinfo : EIATTR_EXIT_INSTR_OFFSETS
	.align		4
        /*0038*/ 	.byte	0x04, 0x1c
        /*003a*/ 	.short	(.L_189 - .L_188)


	//   ....[0]....
.L_188:
        /*003c*/ 	.word	0x00000310


	//----- nvinfo : EIATTR_MAX_THREADS
	.align		4
.L_189:
        /*0040*/ 	.byte	0x04, 0x05
        /*0042*/ 	.short	(.L_191 - .L_190)
.L_190:
        /*0044*/ 	.word	0x00000020
        /*0048*/ 	.word	0x00000001
        /*004c*/ 	.word	0x00000001


	//----- nvinfo : EIATTR_CBANK_PARAM_SIZE
	.align		4
.L_191:
        /*0050*/ 	.byte	0x03, 0x19
        /*0052*/ 	.short	0x0010


	//----- nvinfo : EIATTR_PARAM_CBANK
	.align		4
        /*0054*/ 	.byte	0x04, 0x0a
        /*0056*/ 	.short	(.L_193 - .L_192)
	.align		4
.L_192:
        /*0058*/ 	.word	index@(.nv.constant0.default_function_kernel)
        /*005c*/ 	.short	0x0380
        /*005e*/ 	.short	0x0010


	//----- nvinfo : EIATTR_SW_WAR
	.align		4
.L_193:
        /*0060*/ 	.byte	0x04, 0x36
        /*0062*/ 	.short	(.L_195 - .L_194)
.L_194:
        /*0064*/ 	.word	0x00000008
.L_195:


//--------------------- .nv.info.default_function_kernel_14 --------------------------
	.section	.nv.info.default_function_kernel_14,"",@"SHT_CUDA_INFO"
	.sectionflags	@""
	.align	4


	//----- nvinfo : EIATTR_CUDA_API_VERSION
	.align		4
        /*0000*/ 	.byte	0x04, 0x37
        /*0002*/ 	.short	(.L_197 - .L_196)
.L_196:
        /*0004*/ 	.word	0x00000082


	//----- nvinfo : EIATTR_KPARAM_INFO
	.align		4
.L_197:
        /*0008*/ 	.byte	0x04, 0x17
        /*000a*/ 	.short	(.L_199 - .L_198)
.L_198:
        /*000c*/ 	.word	0x00000000
        /*0010*/ 	.short	0x0001
        /*0012*/ 	.short	0x0008
        /*0014*/ 	.byte	0x00, 0xf5, 0x21, 0x00


	//----- nvinfo : EIATTR_KPARAM_INFO
	.align		4
.L_199:
        /*0018*/ 	.byte	0x04, 0x17
        /*001a*/ 	.short	(.L_201 - .L_200)
.L_200:
        /*001c*/ 	.word	0x00000000
        /*0020*/ 	.short	0x0000
        /*0022*/ 	.short	0x0000
        /*0024*/ 	.byte	0x00, 0xf5, 0x21, 0x00


	//----- nvinfo : EIATTR_SPARSE_MMA_MASK
	.align		4
.L_201:
        /*0028*/ 	.byte	0x03, 0x50
        /*002a*/ 	.short	0x0000


	//----- nvinfo : EIATTR_MAXREG_COUNT
	.align		4
        /*002c*/ 	.byte	0x03, 0x1b
        /*002e*/ 	.short	0x00ff


	//----- nvinfo : EIATTR_MERCURY_ISA_VERSION
	.align		4
        /*0030*/ 	.byte	0x03, 0x5f
        /*0032*/ 	.short	0x0101


	//----- nvinfo : EIATTR_VRC_CTA_INIT_COUNT
	.align		4
        /*0034*/ 	.byte	0x02, 0x4a
	.zero		1
	.zero		1


	//----- nvinfo : EIATTR_EXIT_INSTR_OFFSETS
	.align		4
        /*0038*/ 	.byte	0x04, 0x1c
        /*003a*/ 	.short	(.L_203 - .L_202)


	//   ....[0]....
.L_202:
        /*003c*/ 	.word	0x000004f0


	//----- nvinfo : EIATTR_MAX_THREADS
	.align		4
.L_203:
        /*0040*/ 	.byte	0x04, 0x05
        /*0042*/ 	.short	(.L_205 - .L_204)
.L_204:
        /*0044*/ 	.word	0x00000020
        /*0048*/ 	.word	0x00000001
        /*004c*/ 	.word	0x00000001


	//----- nvinfo : EIATTR_CBANK_PARAM_SIZE
	.align		4
.L_205:
        /*0050*/ 	.byte	0x03, 0x19
        /*0052*/ 	.short	0x0010


	//----- nvinfo : EIATTR_PARAM_CBANK
	.align		4
        /*0054*/ 	.byte	0x04, 0x0a
        /*0056*/ 	.short	(.L_207 - .L_206)
	.align		4
.L_206:
        /*0058*/ 	.word	index@(.nv.constant0.default_function_kernel_14)
        /*005c*/ 	.short	0x0380
        /*005e*/ 	.short	0x0010


	//----- nvinfo : EIATTR_SW_WAR
	.align		4
.L_207:
        /*0060*/ 	.byte	0x04, 0x36
        /*0062*/ 	.short	(.L_209 - .L_208)
.L_208:
        /*0064*/ 	.word	0x00000008
.L_209:


//--------------------- .nv.info.default_function_kernel_10 --------------------------
	.section	.nv.info.default_function_kernel_10,"",@"SHT_CUDA_INFO"
	.sectionflags	@""
	.align	4


	//----- nvinfo : EIATTR_CUDA_API_VERSION
	.align		4
        /*0000*/ 	.byte	0x04, 0x37
        /*0002*/ 	.short	(.L_211 - .L_210)
.L_210:
        /*0004*/ 	.word	0x00000082


	//----- nvinfo : EIATTR_KPARAM_INFO
	.align		4
.L_211:
        /*0008*/ 	.byte	0x04, 0x17
        /*000a*/ 	.short	(.L_213 - .L_212)
.L_212:
        /*000c*/ 	.word	0x00000000
        /*0010*/ 	.short	0x0001
        /*0012*/ 	.short	0x0008
        /*0014*/ 	.byte	0x00, 0xf5, 0x21, 0x00


	//----- nvinfo : EIATTR_KPARAM_INFO
	.align		4
.L_213:
        /*0018*/ 	.byte	0x04, 0x17
        /*001a*/ 	.short	(.L_215 - .L_214)
.L_214:
        /*001c*/ 	.word	0x00000000
        /*0020*/ 	.short	0x0000
        /*0022*/ 	.short	0x0000
        /*0024*/ 	.byte	0x00, 0xf5, 0x21, 0x00


	//----- nvinfo : EIATTR_SPARSE_MMA_MASK
	.align		4
.L_215:
        /*0028*/ 	.byte	0x03, 0x50
        /*002a*/ 	.short	0x0000


	//----- nvinfo : EIATTR_MAXREG_COUNT
	.align		4
        /*002c*/ 	.byte	0x03, 0x1b
        /*002e*/ 	.short	0x00ff


	//----- nvinfo : EIATTR_MERCURY_ISA_VERSION
	.align		4
        /*0030*/ 	.byte	0x03, 0x5f
        /*0032*/ 	.short	0x0101


	//----- nvinfo : EIATTR_VRC_CTA_INIT_COUNT
	.align		4
        /*0034*/ 	.byte	0x02, 0x4a
	.zero		1
	.zero		1


	//----- nvinfo : EIATTR_EXIT_INSTR_OFFSETS
	.align		4
        /*0038*/ 	.byte	0x04, 0x1c
        /*003a*/ 	.short	(.L_217 - .L_216)


	//   ....[0]....
.L_216:
        /*003c*/ 	.word	0x00000370


	//----- nvinfo : EIATTR_MAX_THREADS
	.align		4
.L_217:
        /*0040*/ 	.byte	0x04, 0x05
        /*0042*/ 	.short	(.L_219 - .L_218)
.L_218:
        /*0044*/ 	.word	0x00000020
        /*0048*/ 	.word	0x00000001
        /*004c*/ 	.word	0x00000001


	//----- nvinfo : EIATTR_CBANK_PARAM_SIZE
	.align		4
.L_219:
        /*0050*/ 	.byte	0x03, 0x19
        /*0052*/ 	.short	0x0010


	//----- nvinfo : EIATTR_PARAM_CBANK
	.align		4
        /*0054*/ 	.byte	0x04, 0x0a
        /*0056*/ 	.short	(.L_221 - .L_220)
	.align		4
.L_220:
        /*0058*/ 	.word	index@(.nv.constant0.default_function_kernel_10)
        /*005c*/ 	.short	0x0380
        /*005e*/ 	.short	0x0010


	//----- nvinfo : EIATTR_SW_WAR
	.align		4
.L_221:
        /*0060*/ 	.byte	0x04, 0x36
        /*0062*/ 	.short	(.L_223 - .L_222)
.L_222:
        /*0064*/ 	.word	0x00000008
.L_223:


//--------------------- .nv.info.default_function_kernel_8 --------------------------
	.section	.nv.info.default_function_kernel_8,"",@"SHT_CUDA_INFO"
	.sectionflags	@""
	.align	4


	//----- nvinfo : EIATTR_CUDA_API_VERSION
	.align		4
        /*0000*/ 	.byte	0x04, 0x37
        /*0002*/ 	.short	(.L_225 - .L_224)
.L_224:
        /*0004*/ 	.word	0x00000082


	//----- nvinfo : EIATTR_KPARAM_INFO
	.align		4
.L_225:
        /*0008*/ 	.byte	0x04, 0x17
        /*000a*/ 	.short	(.L_227 - .L_226)
.L_226:
        /*000c*/ 	.word	0x00000000
        /*0010*/ 	.short	0x0001
        /*0012*/ 	.short	0x0008
        /*0014*/ 	.byte	0x00, 0xf5, 0x21, 0x00


	//----- nvinfo : EIATTR_KPARAM_INFO
	.align		4
.L_227:
        /*0018*/ 	.byte	0x04, 0x17
        /*001a*/ 	.short	(.L_229 - .L_228)
.L_228:
        /*001c*/ 	.word	0x00000000
        /*0020*/ 	.short	0x0000
        /*0022*/ 	.short	0x0000
        /*0024*/ 	.byte	0x00, 0xf5, 0x21, 0x00


	//----- nvinfo : EIATTR_SPARSE_MMA_MASK
	.align		4
.L_229:
        /*0028*/ 	.byte	0x03, 0x50
        /*002a*/ 	.short	0x0000


	//----- nvinfo : EIATTR_MAXREG_COUNT
	.align		4
        /*002c*/ 	.byte	0x03, 0x1b
        /*002e*/ 	.short	0x00ff


	//----- nvinfo : EIATTR_MERCURY_ISA_VERSION
	.align		4
        /*0030*/ 	.byte	0x03, 0x5f
        /*0032*/ 	.short	0x0101


	//----- nvinfo : EIATTR_VRC_CTA_INIT_COUNT
	.align		4
        /*0034*/ 	.byte	0x02, 0x4a
	.zero		1
	.zero		1


	//----- nvinfo : EIATTR_EXIT_INSTR_OFFSETS
	.align		4
        /*0038*/ 	.byte	0x04, 0x1c
        /*003a*/ 	.short	(.L_231 - .L_230)


	//   ....[0]....
.L_230:
        /*003c*/ 	.word	0x00000370


	//----- nvinfo : EIATTR_MAX_THREADS
	.align		4
.L_231:
        /*0040*/ 	.byte	0x04, 0x05
        /*0042*/ 	.short	(.L_233 - .L_232)
.L_232:
        /*0044*/ 	.word	0x00000020
        /*0048*/ 	.word	0x00000001
        /*004c*/ 	.word	0x00000001


	//----- nvinfo : EIATTR_CBANK_PARAM_SIZE
	.align		4
.L_233:
        /*0050*/ 	.byte	0x03, 0x19
        /*0052*/ 	.short	0x0010


	//----- nvinfo : EIATTR_PARAM_CBANK
	.align		4
        /*0054*/ 	.byte	0x04, 0x0a
        /*0056*/ 	.short	(.L_235 - .L_234)
	.align		4
.L_234:
        /*0058*/ 	.word	index@(.nv.constant0.default_function_kernel_8)
        /*005c*/ 	.short	0x0380
        /*005e*/ 	.short	0x0010


	//----- nvinfo : EIATTR_SW_WAR
	.align		4
.L_235:
        /*0060*/ 	.byte	0x04, 0x36
        /*0062*/ 	.short	(.L_237 - .L_236)
.L_236:
        /*0064*/ 	.word	0x00000008
.L_237:


//--------------------- .nv.info.default_function_kernel_4 --------------------------
	.section	.nv.info.default_function_kernel_4,"",@"SHT_CUDA_INFO"
	.sectionflags	@""
	.align	4


	//----- nvinfo : EIATTR_CUDA_API_VERSION
	.align		4
        /*0000*/ 	.byte	0x04, 0x37
        /*0002*/ 	.short	(.L_239 - .L_238)
.L_238:
        /*0004*/ 	.word	0x00000082


	//----- nvinfo : EIATTR_KPARAM_INFO
	.align		4
.L_239:
        /*0008*/ 	.byte	0x04, 0x17
        /*000a*/ 	.short	(.L_241 - .L_240)
.L_240:
        /*000c*/ 	.word	0x00000000
        /*0010*/ 	.short	0x0001
        /*0012*/ 	.short	0x0008
        /*0014*/ 	.byte	0x00, 0xf5, 0x21, 0x00


	//----- nvinfo : EIATTR_KPARAM_INFO
	.align		4
.L_241:
        /*0018*/ 	.byte	0x04, 0x17
        /*001a*/ 	.short	(.L_243 - .L_242)
.L_242:
        /*001c*/ 	.word	0x00000000
        /*0020*/ 	.short	0x0000
        /*0022*/ 	.short	0x0000
        /*0024*/ 	.byte	0x00, 0xf5, 0x21, 0x00


	//----- nvinfo : EIATTR_SPARSE_MMA_MASK
	.align		4
.L_243:
        /*0028*/ 	.byte	0x03, 0x50
        /*002a*/ 	.short	0x0000


	//----- nvinfo : EIATTR_MAXREG_COUNT
	.align		4
        /*002c*/ 	.byte	0x03, 0x1b
        /*002e*/ 	.short	0x00ff


	//----- nvinfo : EIATTR_MERCURY_ISA_VERSION
	.align		4
        /*0030*/ 	.byte	0x03, 0x5f
        /*0032*/ 	.short	0x0101


	//----- nvinfo : EIATTR_VRC_CTA_INIT_COUNT
	.align		4
        /*0034*/ 	.byte	0x02, 0x4a
	.zero		1
	.zero		1


	//----- nvinfo : EIATTR_EXIT_INSTR_OFFSETS
	.align		4
        /*0038*/ 	.byte	0x04, 0x1c
        /*003a*/ 	.short	(.L_245 - .L_244)


	//   ....[0]....
.L_244:
        /*003c*/ 	.word	0x000000e0


	//----- nvinfo : EIATTR_MAX_THREADS
	.align		4
.L_245:
        /*0040*/ 	.byte	0x04, 0x05
        /*0042*/ 	.short	(.L_247 - .L_246)
.L_246:
        /*0044*/ 	.word	0x00000004
        /*0048*/ 	.word	0x00000001
        /*004c*/ 	.word	0x00000001


	//----- nvinfo : EIATTR_CBANK_PARAM_SIZE
	.align		4
.L_247:
        /*0050*/ 	.byte	0x03, 0x19
        /*0052*/ 	.short	0x0010


	//----- nvinfo : EIATTR_PARAM_CBANK
	.align		4
        /*0054*/ 	.byte	0x04, 0x0a
        /*0056*/ 	.short	(.L_249 - .L_248)
	.align		4
.L_248:
        /*0058*/ 	.word	index@(.nv.constant0.default_function_kernel_4)
        /*005c*/ 	.short	0x0380
        /*005e*/ 	.short	0x0010


	//----- nvinfo : EIATTR_SW_WAR
	.align		4
.L_249:
        /*0060*/ 	.byte	0x04, 0x36
        /*0062*/ 	.short	(.L_251 - .L_250)
.L_250:
        /*0064*/ 	.word	0x00000008
.L_251:


//--------------------- .nv.info.default_function_kernel_11 --------------------------
	.section	.nv.info.default_function_kernel_11,"",@"SHT_CUDA_INFO"
	.sectionflags	@""
	.align	4


	//----- nvinfo : EIATTR_CUDA_API_VERSION
	.align		4
        /*0000*/ 	.byte	0x04, 0x37
        /*0002*/ 	.short	(.L_253 - .L_252)
.L_252:
        /*0004*/ 	.word	0x00000082


	//----- nvinfo : EIATTR_KPARAM_INFO
	.align		4
.L_253:
        /*0008*/ 	.byte	0x04, 0x17
        /*000a*/ 	.short	(.L_255 - .L_254)
.L_254:
        /*000c*/ 	.word	0x00000000
        /*0010*/ 	.short	0x0001
        /*0012*/ 	.short	0x0008
        /*0014*/ 	.byte	0x00, 0xf5, 0x21, 0x00


	//----- nvinfo : EIATTR_KPARAM_INFO
	.align		4
.L_255:
        /*0018*/ 	.byte	0x04, 0x17
        /*001a*/ 	.short	(.L_257 - .L_256)
.L_256:
        /*001c*/ 	.word	0x00000000
        /*0020*/ 	.short	0x0000
        /*0022*/ 	.short	0x0000
        /*0024*/ 	.byte	0x00, 0xf5, 0x21, 0x00


	//----- nvinfo : EIATTR_SPARSE_MMA_MASK
	.align		4
.L_257:
        /*0028*/ 	.byte	0x03, 0x50
        /*002a*/ 	.short	0x0000


	//----- nvinfo : EIATTR_MAXREG_COUNT
	.align		4
        /*002c*/ 	.byte	0x03, 0x1b
        /*002e*/ 	.short	0x00ff


	//----- nvinfo : EIATTR_MERCURY_ISA_VERSION
	.align		4
        /*0030*/ 	.byte	0x03, 0x5f
        /*0032*/ 	.short	0x0101


	//----- nvinfo : EIATTR_VRC_CTA_INIT_COUNT
	.align		4
        /*0034*/ 	.byte	0x02, 0x4a
	.zero		1
	.zero		1


	//----- nvinfo : EIATTR_EXIT_INSTR_OFFSETS
	.align		4
        /*0038*/ 	.byte	0x04, 0x1c
        /*003a*/ 	.short	(.L_259 - .L_258)


	//   ....[0]....
.L_258:
        /*003c*/ 	.word	0x000004e0


	//----- nvinfo : EIATTR_MAX_THREADS
	.align		4
.L_259:
        /*0040*/ 	.byte	0x04, 0x05
        /*0042*/ 	.short	(.L_261 - .L_260)
.L_260:
        /*0044*/ 	.word	0x00000020
        /*0048*/ 	.word	0x00000001
        /*004c*/ 	.word	0x00000001


	//----- nvinfo : EIATTR_CBANK_PARAM_SIZE
	.align		4
.L_261:
        /*0050*/ 	.byte	0x03, 0x19
        /*0052*/ 	.short	0x0010


	//----- nvinfo : EIATTR_PARAM_CBANK
	.align		4
        /*0054*/ 	.byte	0x04, 0x0a
        /*0056*/ 	.short	(.L_263 - .L_262)
	.align		4
.L_262:
        /*0058*/ 	.word	index@(.nv.constant0.default_function_kernel_11)
        /*005c*/ 	.short	0x0380
        /*005e*/ 	.short	0x0010


	//----- nvinfo : EIATTR_SW_WAR
	.align		4
.L_263:
        /*0060*/ 	.byte	0x04, 0x36
        /*0062*/ 	.short	(.L_265 - .L_264)
.L_264:
        /*0064*/ 	.word	0x00000008
.L_265:


//--------------------- .nv.info.default_function_kernel_7 --------------------------
	.section	.nv.info.default_function_kernel_7,"",@"SHT_CUDA_INFO"
	.sectionflags	@""
	.align	4


	//----- nvinfo : EIATTR_CUDA_API_VERSION
	.align		4
        /*0000*/ 	.byte	0x04, 0x37
        /*0002*/ 	.short	(.L_267 - .L_266)
.L_266:
        /*0004*/ 	.word	0x00000082


	//----- nvinfo : EIATTR_KPARAM_INFO
	.align		4
.L_267:
        /*0008*/ 	.byte	0x04, 0x17
        /*000a*/ 	.short	(.L_269 - .L_268)
.L_268:
        /*000c*/ 	.word	0x00000000
        /*0010*/ 	.short	0x0001
        /*0012*/ 	.short	0x0008
        /*0014*/ 	.byte	0x00, 0xf5, 0x21, 0x00


	//----- nvinfo : EIATTR_KPARAM_INFO
	.align		4
.L_269:
        /*0018*/ 	.byte	0x04, 0x17
        /*001a*/ 	.short	(.L_271 - .L_270)
.L_270:
        /*001c*/ 	.word	0x00000000
        /*0020*/ 	.short	0x0000
        /*0022*/ 	.short	0x0000
        /*0024*/ 	.byte	0x00, 0xf5, 0x21, 0x00


	//----- nvinfo : EIATTR_SPARSE_MMA_MASK
	.align		4
.L_271:
        /*0028*/ 	.byte	0x03, 0x50
        /*002a*/ 	.short	0x0000


	//----- nvinfo : EIATTR_MAXREG_COUNT
	.align		4
        /*002c*/ 	.byte	0x03, 0x1b
        /*002e*/ 	.short	0x00ff


	//----- nvinfo : EIATTR_MERCURY_ISA_VERSION
	.align		4
        /*0030*/ 	.byte	0x03, 0x5f
        /*0032*/ 	.short	0x0101


	//----- nvinfo : EIATTR_VRC_CTA_INIT_COUNT
	.align		4
        /*0034*/ 	.byte	0x02, 0x4a
	.zero		1
	.zero		1


	//----- nvinfo : EIATTR_EXIT_INSTR_OFFSETS
	.align		4
        /*0038*/ 	.byte	0x04, 0x1c
        /*003a*/ 	.short	(.L_273 - .L_272)


	//   ....[0]....
.L_272:
        /*003c*/ 	.word	0x00000500


	//----- nvinfo : EIATTR_MAX_THREADS
	.align		4
.L_273:
        /*0040*/ 	.byte	0x04, 0x05
        /*0042*/ 	.short	(.L_275 - .L_274)
.L_274:
        /*0044*/ 	.word	0x00000020
        /*0048*/ 	.word	0x00000001
        /*004c*/ 	.word	0x00000001


	//----- nvinfo : EIATTR_CBANK_PARAM_SIZE
	.align		4
.L_275:
        /*0050*/ 	.byte	0x03, 0x19
        /*0052*/ 	.short	0x0010


	//----- nvinfo : EIATTR_PARAM_CBANK
	.align		4
        /*0054*/ 	.byte	0x04, 0x0a
        /*0056*/ 	.short	(.L_277 - .L_276)
	.align		4
.L_276:
        /*0058*/ 	.word	index@(.nv.constant0.default_function_kernel_7)
        /*005c*/ 	.short	0x0380
        /*005e*/ 	.short	0x0010


	//----- nvinfo : EIATTR_SW_WAR
	.align		4
.L_277:
        /*0060*/ 	.byte	0x04, 0x36
        /*0062*/ 	.short	(.L_279 - .L_278)
.L_278:
        /*0064*/ 	.word	0x00000008
.L_279:


//--------------------- .nv.info.default_function_kernel_13 --------------------------
	.section	.nv.info.default_function_kernel_13,"",@"SHT_CUDA_INFO"
	.sectionflags	@""
	.align	4


	//----- nvinfo : EIATTR_CUDA_API_VERSION
	.align		4
        /*0000*/ 	.byte	0x04, 0x37
        /*0002*/ 	.short	(.L_281 - .L_280)
.L_280:
        /*0004*/ 	.word	0x00000082


	//----- nvinfo : EIATTR_KPARAM_INFO
	.align		4
.L_281:
        /*0008*/ 	.byte	0x04, 0x17
        /*000a*/ 	.short	(.L_283 - .L_282)
.L_282:
        /*000c*/ 	.word	0x00000000
        /*0010*/ 	.short	0x0001
        /*0012*/ 	.short	0x0008
        /*0014*/ 	.byte	0x00, 0xf5, 0x21, 0x00


	//----- nvinfo : EIATTR_KPARAM_INFO
	.align		4
.L_283:
        /*0018*/ 	.byte	0x04, 0x17
        /*001a*/ 	.short	(.L_285 - .L_284)
.L_284:
        /*001c*/ 	.word	0x00000000
        /*0020*/ 	.short	0x0000
        /*0022*/ 	.short	0x0000
        /*0024*/ 	.byte	0x00, 0xf5, 0x21, 0x00


	//----- nvinfo : EIATTR_SPARSE_MMA_MASK
	.align		4
.L_285:
        /*0028*/ 	.byte	0x03, 0x50
        /*002a*/ 	.short	0x0000


	//----- nvinfo : EIATTR_MAXREG_COUNT
	.align		4
        /*002c*/ 	.byte	0x03, 0x1b
        /*002e*/ 	.short	0x00ff


	//----- nvinfo : EIATTR_MERCURY_ISA_VERSION
	.align		4
        /*0030*/ 	.byte	0x03, 0x5f
        /*0032*/ 	.short	0x0101


	//----- nvinfo : EIATTR_VRC_CTA_INIT_COUNT
	.align		4
        /*0034*/ 	.byte	0x02, 0x4a
	.zero		1
	.zero		1


	//----- nvinfo : EIATTR_EXIT_INSTR_OFFSETS
	.align		4
        /*0038*/ 	.byte	0x04, 0x1c
        /*003a*/ 	.short	(.L_287 - .L_286)


	//   ....[0]....
.L_286:
        /*003c*/ 	.word	0x000004e0


	//----- nvinfo : EIATTR_MAX_THREADS
	.align		4
.L_287:
        /*0040*/ 	.byte	0x04, 0x05
        /*0042*/ 	.short	(.L_289 - .L_288)
.L_288:
        /*0044*/ 	.word	0x00000020
        /*0048*/ 	.word	0x00000001
        /*004c*/ 	.word	0x00000001


	//----- nvinfo : EIATTR_CBANK_PARAM_SIZE
	.align		4
.L_289:
        /*0050*/ 	.byte	0x03, 0x19
        /*0052*/ 	.short	0x0010


	//----- nvinfo : EIATTR_PARAM_CBANK
	.align		4
        /*0054*/ 	.byte	0x04, 0x0a
        /*0056*/ 	.short	(.L_291 - .L_290)
	.align		4
.L_290:
        /*0058*/ 	.word	index@(.nv.constant0.default_function_kernel_13)
        /*005c*/ 	.short	0x0380
        /*005e*/ 	.short	0x0010


	//----- nvinfo : EIATTR_SW_WAR
	.align		4
.L_291:
        /*0060*/ 	.byte	0x04, 0x36
        /*0062*/ 	.short	(.L_293 - .L_292)
.L_292:
        /*0064*/ 	.word	0x00000008
.L_293:


//--------------------- .nv.info.default_function_kernel_3 --------------------------
	.section	.nv.info.default_function_kernel_3,"",@"SHT_CUDA_INFO"
	.sectionflags	@""
	.align	4


	//----- nvinfo : EIATTR_CUDA_API_VERSION
	.align		4
        /*0000*/ 	.byte	0x04, 0x37
        /*0002*/ 	.short	(.L_295 - .L_294)
.L_294:
        /*0004*/ 	.word	0x00000082


	//----- nvinfo : EIATTR_KPARAM_INFO
	.align		4
.L_295:
        /*0008*/ 	.byte	0x04, 0x17
        /*000a*/ 	.short	(.L_297 - .L_296)
.L_296:
        /*000c*/ 	.word	0x00000000
        /*0010*/ 	.short	0x0001
        /*0012*/ 	.short	0x0008
        /*0014*/ 	.byte	0x00, 0xf5, 0x21, 0x00


	//----- nvinfo : EIATTR_KPARAM_INFO
	.align		4
.L_297:
        /*0018*/ 	.byte	0x04, 0x17
        /*001a*/ 	.short	(.L_299 - .L_298)
.L_298:
        /*001c*/ 	.word	0x00000000
        /*0020*/ 	.short	0x0000
        /*0022*/ 	.short	0x0000
        /*0024*/ 	.byte	0x00, 0xf5, 0x21, 0x00


	//----- nvinfo : EIATTR_SPARSE_MMA_MASK
	.align		4
.L_299:
        /*0028*/ 	.byte	0x03, 0x50
        /*002a*/ 	.short	0x0000


	//----- nvinfo : EIATTR_MAXREG_COUNT
	.align		4
        /*002c*/ 	.byte	0x03, 0x1b
        /*002e*/ 	.short	0x00ff


	//----- nvinfo : EIATTR_MERCURY_ISA_VERSION
	.align		4
        /*0030*/ 	.byte	0x03, 0x5f
        /*0032*/ 	.short	0x0101


	//----- nvinfo : EIATTR_VRC_CTA_INIT_COUNT
	.align		4
        /*0034*/ 	.byte	0x02, 0x4a
	.zero		1
	.zero		1


	//----- nvinfo : EIATTR_EXIT_INSTR_OFFSETS
	.align		4
        /*0038*/ 	.byte	0x04, 0x1c
        /*003a*/ 	.short	(.L_301 - .L_300)


	//   ....[0]....
.L_300:
        /*003c*/ 	.word	0x00000350


	//----- nvinfo : EIATTR_MAX_THREADS
	.align		4
.L_301:
        /*0040*/ 	.byte	0x04, 0x05
        /*0042*/ 	.short	(.L_303 - .L_302)
.L_302:
        /*0044*/ 	.word	0x00000020
        /*0048*/ 	.word	0x00000001
        /*004c*/ 	.word	0x00000001


	//----- nvinfo : EIATTR_CBANK_PARAM_SIZE
	.align		4
.L_303:
        /*0050*/ 	.byte	0x03, 0x19
        /*0052*/ 	.short	0x0010


	//----- nvinfo : EIATTR_PARAM_CBANK
	.align		4
        /*0054*/ 	.byte	0x04, 0x0a
        /*0056*/ 	.short	(.L_305 - .L_304)
	.align		4
.L_304:
        /*0058*/ 	.word	index@(.nv.constant0.default_function_kernel_3)
        /*005c*/ 	.short	0x0380
        /*005e*/ 	.short	0x0010


	//----- nvinfo : EIATTR_SW_WAR
	.align		4
.L_305:
        /*0060*/ 	.byte	0x04, 0x36
        /*0062*/ 	.short	(.L_307 - .L_306)
.L_306:
        /*0064*/ 	.word	0x00000008
.L_307:


//--------------------- .nv.info.default_function_kernel_2 --------------------------
	.section	.nv.info.default_function_kernel_2,"",@"SHT_CUDA_INFO"
	.sectionflags	@""
	.align	4


	//----- nvinfo : EIATTR_CUDA_API_VERSION
	.align		4
        /*0000*/ 	.byte	0x04, 0x37
        /*0002*/ 	.short	(.L_309 - .L_308)
.L_308:
        /*0004*/ 	.word	0x00000082


	//----- nvinfo : EIATTR_KPARAM_INFO
	.align		4
.L_309:
        /*0008*/ 	.byte	0x04, 0x17
        /*000a*/ 	.short	(.L_311 - .L_310)
.L_310:
        /*000c*/ 	.word	0x00000000
        /*0010*/ 	.short	0x0001
        /*0012*/ 	.short	0x0008
        /*0014*/ 	.byte	0x00, 0xf5, 0x21, 0x00


	//----- nvinfo : EIATTR_KPARAM_INFO
	.align		4
.L_311:
        /*0018*/ 	.byte	0x04, 0x17
        /*001a*/ 	.short	(.L_313 - .L_312)
.L_312:
        /*001c*/ 	.word	0x00000000
        /*0020*/ 	.short	0x0000
        /*0022*/ 	.short	0x0000
        /*0024*/ 	.byte	0x00, 0xf5, 0x21, 0x00


	//----- nvinfo : EIATTR_SPARSE_MMA_MASK
	.align		4
.L_313:
        /*0028*/ 	.byte	0x03, 0x50
        /*002a*/ 	.short	0x0000


	//----- nvinfo : EIATTR_MAXREG_COUNT
	.align		4
        /*002c*/ 	.byte	0x03, 0x1b
        /*002e*/ 	.short	0x00ff


	//----- nvinfo : EIATTR_MERCURY_ISA_VERSION
	.align		4
        /*0030*/ 	.byte	0x03, 0x5f
        /*0032*/ 	.short	0x0101


	//----- nvinfo : EIATTR_VRC_CTA_INIT_COUNT
	.align		4
        /*0034*/ 	.byte	0x02, 0x4a
	.zero		1
	.zero		1


	//----- nvinfo : EIATTR_EXIT_INSTR_OFFSETS
	.align		4
        /*0038*/ 	.byte	0x04, 0x1c
        /*003a*/ 	.short	(.L_315 - .L_314)


	//   ....[0]....
.L_314:
        /*003c*/ 	.word	0x00000270


	//----- nvinfo : EIATTR_MAX_THREADS
	.align		4
.L_315:
        /*0040*/ 	.byte	0x04, 0x05
        /*0042*/ 	.short	(.L_317 - .L_316)
.L_316:
        /*0044*/ 	.word	0x00000020
        /*0048*/ 	.word	0x00000001
        /*004c*/ 	.word	0x00000001


	//----- nvinfo : EIATTR_CBANK_PARAM_SIZE
	.align		4
.L_317:
        /*0050*/ 	.byte	0x03, 0x19
        /*0052*/ 	.short	0x0010


	//----- nvinfo : EIATTR_PARAM_CBANK
	.align		4
        /*0054*/ 	.byte	0x04, 0x0a
        /*0056*/ 	.short	(.L_319 - .L_318)
	.align		4
.L_318:
        /*0058*/ 	.word	index@(.nv.constant0.default_function_kernel_2)
        /*005c*/ 	.short	0x0380
        /*005e*/ 	.short	0x0010


	//----- nvinfo : EIATTR_SW_WAR
	.align		4
.L_319:
        /*0060*/ 	.byte	0x04, 0x36
        /*0062*/ 	.short	(.L_321 - .L_320)
.L_320:
        /*0064*/ 	.word	0x00000008
.L_321:


//--------------------- .nv.callgraph             --------------------------
	.section	.nv.callgraph,"",@"SHT_CUDA_CALLGRAPH"
	.align	4
	.sectionentsize	8
	.align		4
        /*0000*/ 	.word	0x00000000
	.align		4
        /*0004*/ 	.word	0xffffffff
	.align		4
        /*0008*/ 	.word	0x00000000
	.align		4
        /*000c*/ 	.word	0xfffffffe
	.align		4
        /*0010*/ 	.word	0x00000000
	.align		4
        /*0014*/ 	.word	0xfffffffd
	.align		4
        /*0018*/ 	.word	0x00000000
	.align		4
        /*001c*/ 	.word	0xfffffffc


//--------------------- .text.default_function_kernel_12 --------------------------
	.section	.text.default_function_kernel_12,"ax",@progbits
	.align	128
        .global         default_function_kernel_12
        .type           default_function_kernel_12,@function
        .size           default_function_kernel_12,(.L_x_24 - default_function_kernel_12)
        .other          default_function_kernel_12,@"STO_CUDA_ENTRY STV_DEFAULT"
default_function_kernel_12:
.text.default_function_kernel_12:
[----:B------:R-:W-:Y:S01]  /*0000*/  LDC R1, c[0x0][0x37c] ;  /* 0x0000df00ff017b82 */ /* 0x000fe20000000800 */
[----:B------:R-:W0:Y:S07]  /*0010*/  S2R R0, SR_TID.X ;  /* 0x0000000000007919 */ /* 0x000e2e0000002100 */
[----:B------:R-:W1:Y:S01]  /*0020*/  S2UR UR4, SR_CTAID.X ;  /* 0x00000000000479c3 */ /* 0x000e620000002500 */
[----:B------:R-:W2:Y:S07]  /*0030*/  LDCU.64 UR6, c[0x0][0x358] ;  /* 0x00006b00ff0677ac */ /* 0x000eae0008000a00 */
[----:B------:R-:W3:Y:S01]  /*0040*/  LDC.64 R2, c[0x0][0x388] ;  /* 0x0000e200ff027b82 */ /* 0x000ee20000000a00 */
[----:B-1----:R-:W-:-:S06]  /*0050*/  USHF.L.U32 UR4, UR4, 0x5, URZ ;  /* 0x0000000504047899 */ /* 0x002fcc00080006ff */
[----:B0-----:R-:W-:-:S05]  /*0060*/  LOP3.LUT R0, R0, UR4, RZ, 0xfc, !PT ;  /* 0x0000000400007c12 */ /* 0x001fca000f8efcff */
[----:B---3--:R-:W-:-:S06]  /*0070*/  IMAD.WIDE.U32 R2, R0, 0x4, R2 ;  /* 0x0000000400027825 */ /* 0x008fcc00078e0002 */
[----:B--2---:R-:W2:Y:S01]  /*0080*/  LDG.E.CONSTANT R2, desc[UR6][R2.64] ;  /* 0x0000000602027981 */ /* 0x004ea2000c1e9900 */
[----:B------:R-:W-:Y:S01]  /*0090*/  HFMA2 R8, -RZ, RZ, 1.625, 0 ;  /* 0x3e800000ff087431 */ /* 0x000fe200000001ff */
[----:B------:R-:W-:Y:S01]  /*00a0*/  MOV R9, 0x3d39bf78 ;  /* 0x3d39bf7800097802 */ /* 0x000fe20000000f00 */
[C---:B--2---:R-:W-:Y:S01]  /*00b0*/  FFMA R4, R2.reuse, R2, 1 ;  /* 0x3f80000002047423 */ /* 0x044fe20000000002 */
[----:B------:R-:W-:-:S03]  /*00c0*/  FSETP.GT.AND P0, PT, |R2|, 8388608, PT ;  /* 0x4b0000000200780b */ /* 0x000fc60003f04200 */
[----:B------:R-:W0:Y:S02]  /*00d0*/  MUFU.RSQ R5, R4 ;  /* 0x0000000400057308 */ /* 0x000e240000001400 */
[----:B0-----:R-:W-:-:S06]  /*00e0*/  FFMA R5, R4, R5, 1 ;  /* 0x3f80000004057423 */ /* 0x001fcc0000000005 */
[----:B------:R-:W0:Y:S02]  /*00f0*/  MUFU.RCP R5, R5 ;  /* 0x0000000500057308 */ /* 0x000e240000001000 */
[----:B0-----:R-:W-:-:S04]  /*0100*/  FMUL R7, |R2|, R5 ;  /* 0x0000000502077220 */ /* 0x001fc80000400200 */
[----:B------:R-:W-:-:S05]  /*0110*/  FFMA R7, |R2|, R7, |R2| ;  /* 0x0000000702077223 */ /* 0x000fca0000000602 */
[----:B------:R-:W-:-:S04]  /*0120*/  FSEL R7, |R2|, R7, P0 ;  /* 0x0000000702077208 */ /* 0x000fc80000000200 */
[C---:B------:R-:W-:Y:S01]  /*0130*/  ISETP.GE.U32.AND P1, PT, R7.reuse, 0x7f800000, PT ;  /* 0x7f8000000700780c */ /* 0x040fe20003f26070 */
[----:B------:R-:W-:-:S03]  /*0140*/  FADD.RZ R6, R7, 1 ;  /* 0x3f80000007067421 */ /* 0x000fc6000000c000 */
[----:B------:R-:W-:Y:S02]  /*0150*/  ISETP.GT.AND P2, PT, R7, -0x40800000, P1 ;  /* 0xbf8000000700780c */ /* 0x000fe40000f44270 */
[----:B------:R-:W-:-:S04]  /*0160*/  IADD3 R6, PT, PT, R6, -0x3f400000, RZ ;  /* 0xc0c0000006067810 */ /* 0x000fc80007ffe0ff */
[----:B------:R-:W-:-:S04]  /*0170*/  LOP3.LUT R6, R6, 0xff800000, RZ, 0xc0, !PT ;  /* 0xff80000006067812 */ /* 0x000fc800078ec0ff */
[----:B------:R-:W-:Y:S02]  /*0180*/  IADD3 R4, PT, PT, -R6, 0x40800000, RZ ;  /* 0x4080000006047810 */ /* 0x000fe40007ffe1ff */
[-C--:B------:R-:W-:Y:S02]  /*0190*/  IADD3 R3, PT, PT, R7, -R6.reuse, RZ ;  /* 0x8000000607037210 */ /* 0x080fe40007ffe0ff */
[----:B------:R-:W-:Y:S01]  /*01a0*/  I2FP.F32.S32 R6, R6 ;  /* 0x0000000600067245 */ /* 0x000fe20000201400 */
[----:B------:R-:W-:-:S04]  /*01b0*/  FFMA R4, R4, R8, -1 ;  /* 0xbf80000004047423 */ /* 0x000fc80000000008 */
[----:B------:R-:W-:Y:S01]  /*01c0*/  FADD R3, R3, R4 ;  /* 0x0000000403037221 */ /* 0x000fe20000000000 */
[----:B------:R-:W-:-:S03]  /*01d0*/  FMUL R6, R6, 1.1920928955078125e-07 ;  /* 0x3400000006067820 */ /* 0x000fc60000400000 */
[----:B------:R-:W-:-:S04]  /*01e0*/  FFMA R4, R3, -R9, 0.10546888411045074463 ;  /* 0x3dd8001203047423 */ /* 0x000fc80000000809 */
[----:B------:R-:W-:-:S04]  /*01f0*/  FFMA R4, R3, R4, -0.13229703903198242188 ;  /* 0xbe0778e003047423 */ /* 0x000fc80000000004 */
[----:B------:R-:W-:-:S04]  /*0200*/  FFMA R4, R3, R4, 0.14491446316242218018 ;  /* 0x3e14647503047423 */ /* 0x000fc80000000004 */
[----:B------:R-:W-:-:S04]  /*0210*/  FFMA R4, R3, R4, -0.16641564667224884033 ;  /* 0xbe2a68dd03047423 */ /* 0x000fc80000000004 */
[----:B------:R-:W-:-:S04]  /*0220*/  FFMA R4, R3, R4, 0.19988867640495300293 ;  /* 0x3e4caf9e03047423 */ /* 0x000fc80000000004 */
[----:B------:R-:W-:-:S04]  /*0230*/  FFMA R4, R3, R4, -0.25000196695327758789 ;  /* 0xbe80004203047423 */ /* 0x000fc80000000004 */
[----:B------:R-:W-:-:S04]  /*0240*/  FFMA R4, R3, R4, 0.33333510160446166992 ;  /* 0x3eaaaae603047423 */ /* 0x000fc80000000004 */
[----:B------:R-:W-:-:S04]  /*0250*/  FFMA R4, R3, R4, -0.5 ;  /* 0xbf00000003047423 */ /* 0x000fc80000000004 */
[----:B------:R-:W-:-:S04]  /*0260*/  FMUL R4, R3, R4 ;  /* 0x0000000403047220 */ /* 0x000fc80000400000 */
[----:B------:R-:W-:Y:S01]  /*0270*/  FFMA R3, R3, R4, R3 ;  /* 0x0000000403037223 */ /* 0x000fe20000000003 */
[----:B------:R-:W-:-:S03]  /*0280*/  @P1 MOV R4, 0x7f800000 ;  /* 0x7f80000000041802 */ /* 0x000fc60000000f00 */
[----:B------:R-:W-:Y:S02]  /*0290*/  FFMA R3, R6, 0.69314718246459960938, R3 ;  /* 0x3f31721806037823 */ /* 0x000fe40000000003 */
[C---:B------:R-:W-:Y:S01]  /*02a0*/  @P2 FFMA R3, R7.reuse, R4, +INF ;  /* 0x7f80000007032423 */ /* 0x040fe20000000004 */
[----:B------:R-:W-:-:S04]  /*02b0*/  @P1 FSETP.NEU.AND P2, PT, R7, RZ, PT ;  /* 0x000000ff0700120b */ /* 0x000fc80003f4d000 */
[----:B------:R-:W-:-:S05]  /*02c0*/  @P1 FSEL R3, R3, -RZ, P2 ;  /* 0x800000ff03031208 */ /* 0x000fca0001000000 */
[----:B------:R-:W-:Y:S01]  /*02d0*/  @P0 FADD R3, R3, 0.69314718246459960938 ;  /* 0x3f31721803030421 */ /* 0x000fe20000000000 */
[----:B------:R-:W-:-:S04]  /*02e0*/  FSETP.NAN.AND P0, PT, |R2|, |R2|, PT ;  /* 0x400000020200720b */ /* 0x000fc80003f08200 */
[----:B------:R-:W-:-:S04]  /*02f0*/  LOP3.LUT R2, R3, 0x80000000, R2, 0xb8, !PT ;  /* 0x8000000003027812 */ /* 0x000fc800078eb802 */
[----:B------:R-:W-:-:S04]  /*0300*/  FSEL R10, R2, R3, !P0 ;  /* 0x00000003020a7208 */ /* 0x000fc80004000000 */
[C---:B------:R-:W-:Y:S01]  /*0310*/  FSETP.GT.AND P0, PT, |R10|.reuse, 8.50705917302346158658e+37, PT ;  /* 0x7e8000000a00780b */ /* 0x040fe20003f04200 */
[----:B------:R-:W-:-:S06]  /*0320*/  FADD R2, -|R10|, 1 ;  /* 0x3f8000000a027421 */ /* 0x000fcc0000000300 */
[----:B------:R-:W0:Y:S02]  /*0330*/  MUFU.RCP R2, R2 ;  /* 0x0000000200027308 */ /* 0x000e240000001000 */
[----:B0-----:R-:W-:-:S04]  /*0340*/  FADD R3, R2, R2 ;  /* 0x0000000202037221 */ /* 0x001fc80000000000 */
[----:B------:R-:W-:-:S05]  /*0350*/  FMUL R3, |R10|, R3 ;  /* 0x000000030a037220 */ /* 0x000fca0000400200 */
[----:B------:R-:W-:-:S04]  /*0360*/  FSEL R7, R3, -2, !P0 ;  /* 0xc000000003077808 */ /* 0x000fc80004000000 */
        /* <DEDUP_REMOVED lines=18> */
[C---:B------:R-:W-:Y:S02]  /*0490*/  FFMA R5, R6.reuse, R3, -0.5 ;  /* 0xbf00000006057423 */ /* 0x040fe40000000003 */
[----:B------:R-:W0:Y:S02]  /*04a0*/  LDC.64 R2, c[0x0][0x380] ;  /* 0x0000e000ff027b82 */ /* 0x000e240000000a00 */
[----:B------:R-:W-:-:S04]  /*04b0*/  FMUL R5, R6, R5 ;  /* 0x0000000506057220 */ /* 0x000fc80000400000 */
[----:B------:R-:W-:Y:S01]  /*04c0*/  FFMA R5, R6, R5, R6 ;  /* 0x0000000506057223 */ /* 0x000fe20000000006 */
[----:B------:R-:W-:-:S03]  /*04d0*/  @P0 MOV R6, 0x7f800000 ;  /* 0x7f80000000060802 */ /* 0x000fc60000000f00 */
[----:B------:R-:W-:Y:S01]  /*04e0*/  FFMA R4, R4, 0.69314718246459960938, R5 ;  /* 0x3f31721804047823 */ /* 0x000fe20000000005 */
[----:B------:R-:W-:Y:S01]  /*04f0*/  FADD R5, |R10|, -RZ ;  /* 0x800000ff0a057221 */ /* 0x000fe20000000200 */
[C---:B------:R-:W-:Y:S01]  /*0500*/  @P1 FFMA R4, R7.reuse, R6, +INF ;  /* 0x7f80000007041423 */ /* 0x040fe20000000006 */
[----:B------:R-:W-:Y:S01]  /*0510*/  HFMA2 R6, -RZ, RZ, 1.75, 0 ;  /* 0x3f000000ff067431 */ /* 0x000fe200000001ff */
[----:B------:R-:W-:-:S04]  /*0520*/  @P0 FSETP.NEU.AND P1, PT, R7, RZ, PT ;  /* 0x000000ff0700020b */ /* 0x000fc80003f2d000 */
[----:B------:R-:W-:Y:S02]  /*0530*/  @P0 FSEL R4, R4, -RZ, P1 ;  /* 0x800000ff04040208 */ /* 0x000fe40000800000 */
[----:B------:R-:W-:Y:S01]  /*0540*/  LOP3.LUT R5, R6, 0x80000000, R5, 0xb8, !PT ;  /* 0x8000000006057812 */ /* 0x000fe200078eb805 */
[----:B0-----:R-:W-:-:S04]  /*0550*/  IMAD.WIDE.U32 R2, R0, 0x4, R2 ;  /* 0x0000000400027825 */ /* 0x001fc800078e0002 */
[----:B------:R-:W-:-:S05]  /*0560*/  FMUL R5, R5, R4 ;  /* 0x0000000405057220 */ /* 0x000fca0000400000 */
[----:B------:R-:W-:Y:S01]  /*0570*/  STG.E desc[UR6][R2.64], R5 ;  /* 0x0000000502007986 */ /* 0x000fe2000c101906 */
[----:B------:R-:W-:Y:S05]  /*0580*/  EXIT ;  /* 0x000000000000794d */ /* 0x000fea0003800000 */
.L_x_0:
[----:B------:R-:W-:-:S00]  /*0590*/  BRA `(.L_x_0) ;  /* 0xfffffffc00fc7947 */ /* 0x000fc0000383ffff */
[----:B------:R-:W-:-:S00]  /*05a0*/  NOP ;  /* 0x0000000000007918 */ /* 0x000fc00000000000 */
        /* <DEDUP_REMOVED lines=13> */
.L_x_24:


//--------------------- .text.default_function_kernel_1 --------------------------
	.section	.text.default_function_kernel_1,"ax",@progbits
	.align	128
        .global         default_function_kernel_1
        .type           default_function_kernel_1,@function
        .size           default_function_kernel_1,(.L_x_25 - default_function_kernel_1)
        .other          default_function_kernel_1,@"STO_CUDA_ENTRY STV_DEFAULT"
default_function_kernel_1:
.text.default_function_kernel_1:
[----:B------:R-:W-:Y:S01]  /*0000*/  LDC R1, c[0x0][0x37c] ;  /* 0x0000df00ff017b82 */ /* 0x000fe20000000800 */
[----:B------:R-:W0:Y:S07]  /*0010*/  S2R R5, SR_TID.X ;  /* 0x0000000000057919 */ /* 0x000e2e0000002100 */
[----:B------:R-:W1:Y:S01]  /*0020*/  S2UR UR4, SR_CTAID.X ;  /* 0x00000000000479c3 */ /* 0x000e620000002500 */
[----:B------:R-:W2:Y:S07]  /*0030*/  LDCU.64 UR6, c[0x0][0x358] ;  /* 0x00006b00ff0677ac */ /* 0x000eae0008000a00 */
[----:B------:R-:W3:Y:S01]  /*0040*/  LDC.64 R2, c[0x0][0x388] ;  /* 0x0000e200ff027b82 */ /* 0x000ee20000000a00 */
[----:B-1----:R-:W-:-:S06]  /*0050*/  USHF.L.U32 UR4, UR4, 0x5, URZ ;  /* 0x0000000504047899 */ /* 0x002fcc00080006ff */
[----:B0-----:R-:W-:-:S05]  /*0060*/  LOP3.LUT R5, R5, UR4, RZ, 0xfc, !PT ;  /* 0x0000000405057c12 */ /* 0x001fca000f8efcff */
[----:B---3--:R-:W-:-:S05]  /*0070*/  IMAD.WIDE.U32 R2, R5, 0x4, R2 ;  /* 0x0000000405027825 */ /* 0x008fca00078e0002 */
[----:B--2---:R0:W2:Y:S01]  /*0080*/  LDG.E.CONSTANT R0, desc[UR6][R2.64] ;  /* 0x0000000602007981 */ /* 0x0040a2000c1e9900 */
[----:B------:R-:W-:Y:S01]  /*0090*/  HFMA2 R7, -RZ, RZ, 1.75, 0 ;  /* 0x3f000000ff077431 */ /* 0x000fe200000001ff */
[----:B0-----:R-:W-:-:S04]  /*00a0*/  MOV R3, 0x3d10ecef ;  /* 0x3d10ecef00037802 */ /* 0x001fc80000000f00 */
[C---:B--2---:R-:W-:Y:S01]  /*00b0*/  FFMA R4, |R0|.reuse, -R7, 0.5 ;  /* 0x3f00000000047423 */ /* 0x044fe20000000a07 */
[C---:B------:R-:W-:Y:S02]  /*00c0*/  FSETP.NEU.AND P1, PT, |R0|.reuse, 1, PT ;  /* 0x3f8000000000780b */ /* 0x040fe40003f2d200 */
[----:B------:R-:W-:Y:S01]  /*00d0*/  FSETP.GT.AND P0, PT, |R0|, 0.56000000238418579102, PT ;  /* 0x3f0f5c290000780b */ /* 0x000fe20003f04200 */
[----:B------:R-:W0:Y:S02]  /*00e0*/  MUFU.RSQ R7, R4 ;  /* 0x0000000400077308 */ /* 0x000e240000001400 */
[----:B0-----:R-:W-:Y:S01]  /*00f0*/  FMUL R6, R4, R7 ;  /* 0x0000000704067220 */ /* 0x001fe20000400000 */
[----:B------:R-:W-:-:S04]  /*0100*/  FMUL R7, R7, -0.5 ;  /* 0xbf00000007077820 */ /* 0x000fc80000400000 */
[----:B------:R-:W-:-:S04]  /*0110*/  FFMA R7, R6, R7, 0.5 ;  /* 0x3f00000006077423 */ /* 0x000fc80000000007 */
[----:B------:R-:W-:-:S05]  /*0120*/  FFMA R7, R6, R7, R6 ;  /* 0x0000000706077223 */ /* 0x000fca0000000006 */
[----:B------:R-:W-:Y:S02]  /*0130*/  FSEL R7, R7, RZ, P1 ;  /* 0x000000ff07077208 */ /* 0x000fe40000800000 */
[----:B------:R-:W-:Y:S02]  /*0140*/  FSETP.GT.AND P1, PT, R0, 0.56000000238418579102, PT ;  /* 0x3f0f5c290000780b */ /* 0x000fe40003f24000 */
[----:B------:R-:W-:-:S04]  /*0150*/  FSEL R7, R7, |R0|, P0 ;  /* 0x4000000007077208 */ /* 0x000fc80000000000 */
[----:B------:R-:W-:-:S05]  /*0160*/  LOP3.LUT R7, R7, 0x80000000, R0, 0xb8, !PT ;  /* 0x8000000007077812 */ /* 0x000fca00078eb800 */
[----:B------:R-:W-:-:S04]  /*0170*/  FMUL R4, R7, R7 ;  /* 0x0000000707047220 */ /* 0x000fc80000400000 */
[----:B------:R-:W-:-:S04]  /*0180*/  FFMA R3, R4, R3, 0.016980519518256187439 ;  /* 0x3c8b1abb04037423 */ /* 0x000fc80000000003 */
[----:B------:R-:W-:-:S04]  /*0190*/  FFMA R3, R4, R3, 0.030762933194637298584 ;  /* 0x3cfc028c04037423 */ /* 0x000fc80000000003 */
[----:B------:R-:W-:-:S04]  /*01a0*/  FFMA R3, R4, R3, 0.044709417968988418579 ;  /* 0x3d37213904037423 */ /* 0x000fc80000000003 */
[----:B------:R-:W-:-:S04]  /*01b0*/  FFMA R3, R4, R3, 0.074989043176174163818 ;  /* 0x3d9993db04037423 */ /* 0x000fc80000000003 */
[C---:B------:R-:W-:Y:S02]  /*01c0*/  FFMA R9, R4.reuse, R3, 0.16666707396507263184 ;  /* 0x3e2aaac604097423 */ /* 0x040fe40000000003 */
[----:B------:R-:W0:Y:S02]  /*01d0*/  LDC.64 R2, c[0x0][0x380] ;  /* 0x0000e000ff027b82 */ /* 0x000e240000000a00 */
[----:B------:R-:W-:Y:S01]  /*01e0*/  FMUL R4, R4, R9 ;  /* 0x0000000904047220 */ /* 0x000fe20000400000 */
[----:B------:R-:W-:-:S03]  /*01f0*/  HFMA2 R9, -RZ, RZ, 1.9599609375, 20144 ;  /* 0x3fd774ebff097431 */ /* 0x000fc600000001ff */
[----:B------:R-:W-:-:S05]  /*0200*/  FFMA R7, R7, R4, R7 ;  /* 0x0000000407077223 */ /* 0x000fca0000000007 */
[----:B------:R-:W-:-:S05]  /*0210*/  FSEL R4, R7, -R7, P0 ;  /* 0x8000000707047208 */ /* 0x000fca0000000000 */
[----:B------:R-:W-:-:S04]  /*0220*/  @!P1 FFMA R7, R9, 0.93318945169448852539, R4 ;  /* 0x3f6ee58109079823 */ /* 0x000fc80000000004 */
[----:B------:R-:W-:Y:S01]  /*0230*/  @P0 FADD R7, R7, R7 ;  /* 0x0000000707070221 */ /* 0x000fe20000000000 */
[----:B0-----:R-:W-:-:S04]  /*0240*/  IMAD.WIDE.U32 R2, R5, 0x4, R2 ;  /* 0x0000000405027825 */ /* 0x001fc800078e0002 */
[----:B------:R-:W-:-:S05]  /*0250*/  FADD R7, -R0, R7 ;  /* 0x0000000700077221 */ /* 0x000fca0000000100 */
[----:B------:R-:W-:Y:S01]  /*0260*/  STG.E desc[UR6][R2.64], R7 ;  /* 0x0000000702007986 */ /* 0x000fe2000c101906 */
[----:B------:R-:W-:Y:S05]  /*0270*/  EXIT ;  /* 0x000000000000794d */ /* 0x000fea0003800000 */
.L_x_1:
        /* <DEDUP_REMOVED lines=16> */
.L_x_25:


//--------------------- .text.default_function_kernel_9 --------------------------
	.section	.text.default_function_kernel_9,"ax",@progbits
	.align	128
        .global         default_function_kernel_9
        .type           default_function_kernel_9,@function
        .size           default_function_kernel_9,(.L_x_26 - default_function_kernel_9)
        .other          default_function_kernel_9,@"STO_CUDA_ENTRY STV_DEFAULT"
default_function_kernel_9:
.text.default_function_kernel_9:
        /* <DEDUP_REMOVED lines=8> */
[----:B--2---:R-:W2:Y:S02]  /*0080*/  LDG.E.CONSTANT R0, desc[UR6][R2.64] ;  /* 0x0000000602007981 */ /* 0x004ea4000c1e9900 */
[C---:B--2---:R-:W-:Y:S01]  /*0090*/  FFMA R6, |R0|.reuse, |R0|, -1 ;  /* 0xbf80000000067423 */ /* 0x044fe20000000600 */
[----:B------:R-:W-:-:S03]  /*00a0*/  FADD R4, |R0|, -1 ;  /* 0xbf80000000047421 */ /* 0x000fc60000000200 */
[----:B------:R-:W0:Y:S01]  /*00b0*/  MUFU.RSQ R7, R6 ;  /* 0x0000000600077308 */ /* 0x000e220000001400 */
[----:B------:R-:W-:Y:S02]  /*00c0*/  FSETP.NEU.AND P1, PT, R6, RZ, PT ;  /* 0x000000ff0600720b */ /* 0x000fe40003f2d000 */
[----:B------:R-:W-:Y:S01]  /*00d0*/  ISETP.GT.U32.AND P0, PT, R4, 0x4b000000, PT ;  /* 0x4b0000000400780c */ /* 0x000fe20003f04070 */
[----:B0-----:R-:W-:Y:S01]  /*00e0*/  FMUL R9, R6, R7 ;  /* 0x0000000706097220 */ /* 0x001fe20000400000 */
[----:B------:R-:W-:-:S03]  /*00f0*/  FMUL R8, R7, 0.5 ;  /* 0x3f00000007087820 */ /* 0x000fc60000400000 */
[----:B------:R-:W-:Y:S01]  /*0100*/  FFMA R7, -R9, R9, R6 ;  /* 0x0000000909077223 */ /* 0x000fe20000000106 */
[----:B------:R-:W-:-:S03]  /*0110*/  MOV R6, 0x3d39bf78 ;  /* 0x3d39bf7800067802 */ /* 0x000fc60000000f00 */
[----:B------:R-:W-:Y:S01]  /*0120*/  FFMA R7, R8, R7, R9 ;  /* 0x0000000708077223 */ /* 0x000fe20000000009 */
[----:B------:R-:W-:-:S04]  /*0130*/  HFMA2 R9, -RZ, RZ, 1.625, 0 ;  /* 0x3e800000ff097431 */ /* 0x000fc800000001ff */
[----:B------:R-:W-:-:S04]  /*0140*/  FSEL R7, R7, RZ, P1 ;  /* 0x000000ff07077208 */ /* 0x000fc80000800000 */
[----:B------:R-:W-:-:S05]  /*0150*/  FSEL R7, R7, -1.0000001192092895508, !P0 ;  /* 0xbf80000107077808 */ /* 0x000fca0004000000 */
[----:B------:R-:W-:-:S04]  /*0160*/  FADD R7, R4, R7 ;  /* 0x0000000704077221 */ /* 0x000fc80000000000 */
[C---:B------:R-:W-:Y:S01]  /*0170*/  FADD.RZ R2, R7.reuse, 1 ;  /* 0x3f80000007027421 */ /* 0x040fe2000000c000 */
[----:B------:R-:W-:-:S04]  /*0180*/  ISETP.GE.U32.AND P1, PT, R7, 0x7f800000, PT ;  /* 0x7f8000000700780c */ /* 0x000fc80003f26070 */
[----:B------:R-:W-:Y:S02]  /*0190*/  IADD3 R2, PT, PT, R2, -0x3f400000, RZ ;  /* 0xc0c0000002027810 */ /* 0x000fe40007ffe0ff */
[----:B------:R-:W-:Y:S02]  /*01a0*/  ISETP.GT.AND P2, PT, R7, -0x40800000, P1 ;  /* 0xbf8000000700780c */ /* 0x000fe40000f44270 */
[----:B------:R-:W-:-:S04]  /*01b0*/  LOP3.LUT R2, R2, 0xff800000, RZ, 0xc0, !PT ;  /* 0xff80000002027812 */ /* 0x000fc800078ec0ff */
[----:B------:R-:W-:Y:S02]  /*01c0*/  IADD3 R4, PT, PT, -R2, 0x40800000, RZ ;  /* 0x4080000002047810 */ /* 0x000fe40007ffe1ff */
[-C--:B------:R-:W-:Y:S02]  /*01d0*/  IADD3 R3, PT, PT, R7, -R2.reuse, RZ ;  /* 0x8000000207037210 */ /* 0x080fe40007ffe0ff */
[----:B------:R-:W-:Y:S01]  /*01e0*/  I2FP.F32.S32 R2, R2 ;  /* 0x0000000200027245 */ /* 0x000fe20000201400 */
[----:B------:R-:W-:-:S04]  /*01f0*/  FFMA R4, R4, R9, -1 ;  /* 0xbf80000004047423 */ /* 0x000fc80000000009 */
[----:B------:R-:W-:-:S04]  /*0200*/  FADD R3, R3, R4 ;  /* 0x0000000403037221 */ /* 0x000fc80000000000 */
        /* <DEDUP_REMOVED lines=8> */
[----:B------:R-:W-:Y:S01]  /*0290*/  FMUL R6, R3, R4 ;  /* 0x0000000403067220 */ /* 0x000fe20000400000 */
[----:B------:R-:W-:-:S03]  /*02a0*/  FMUL R4, R2, 1.1920928955078125e-07 ;  /* 0x3400000002047820 */ /* 0x000fc60000400000 */
[----:B------:R-:W-:Y:S01]  /*02b0*/  FFMA R9, R3, R6, R3 ;  /* 0x0000000603097223 */ /* 0x000fe20000000003 */
[----:B------:R-:W-:Y:S01]  /*02c0*/  @P1 MOV R6, 0x7f800000 ;  /* 0x7f80000000061802 */ /* 0x000fe20000000f00 */
[----:B------:R-:W0:Y:S02]  /*02d0*/  LDC.64 R2, c[0x0][0x380] ;  /* 0x0000e000ff027b82 */ /* 0x000e240000000a00 */
[----:B------:R-:W-:Y:S02]  /*02e0*/  FFMA R4, R4, 0.69314718246459960938, R9 ;  /* 0x3f31721804047823 */ /* 0x000fe40000000009 */
[C---:B------:R-:W-:Y:S01]  /*02f0*/  @P2 FFMA R4, R7.reuse, R6, +INF ;  /* 0x7f80000007042423 */ /* 0x040fe20000000006 */
[----:B------:R-:W-:-:S04]  /*0300*/  @P1 FSETP.NEU.AND P2, PT, R7, RZ, PT ;  /* 0x000000ff0700120b */ /* 0x000fc80003f4d000 */
[----:B------:R-:W-:-:S05]  /*0310*/  @P1 FSEL R4, R4, -RZ, P2 ;  /* 0x800000ff04041208 */ /* 0x000fca0001000000 */
[----:B------:R-:W-:Y:S01]  /*0320*/  @P0 FADD R4, R4, 0.69314718246459960938 ;  /* 0x3f31721804040421 */ /* 0x000fe20000000000 */
[----:B0-----:R-:W-:-:S04]  /*0330*/  IMAD.WIDE.U32 R2, R5, 0x4, R2 ;  /* 0x0000000405027825 */ /* 0x001fc800078e0002 */
[----:B------:R-:W-:-:S05]  /*0340*/  FMUL R5, |R0|, R4 ;  /* 0x0000000400057220 */ /* 0x000fca0000400200 */
[----:B------:R-:W-:Y:S01]  /*0350*/  STG.E desc[UR6][R2.64], R5 ;  /* 0x0000000502007986 */ /* 0x000fe2000c101906 */
[----:B------:R-:W-:Y:S05]  /*0360*/  EXIT ;  /* 0x000000000000794d */ /* 0x000fea0003800000 */
.L_x_2:
        /* <DEDUP_REMOVED lines=9> */
.L_x_26:


//--------------------- .text.default_function_kernel_15 --------------------------
	.section	.text.default_function_kernel_15,"ax",@progbits
	.align	128
        .global         default_function_kernel_15
        .type           default_function_kernel_15,@function
        .size           default_function_kernel_15,(.L_x_27 - default_function_kernel_15)
        .other          default_function_kernel_15,@"STO_CUDA_ENTRY STV_DEFAULT"
default_function_kernel_15:
.text.default_function_kernel_15:
        /* <DEDUP_REMOVED lines=11> */
[----:B------:R-:W-:Y:S01]  /*00b0*/  BSSY.RECONVERGENT B0, `(.L_x_3) ;  /* 0x0000075000007945 */ /* 0x000fe20003800200 */
        /* <DEDUP_REMOVED lines=12> */
[----:B------:R-:W-:-:S03]  /*0180*/  LOP3.LUT R6, R6, 0xff800000, RZ, 0xc0, !PT ;  /* 0xff80000006067812 */ /* 0x000fc600078ec0ff */
[C---:B------:R-:W-:Y:S02]  /*0190*/  @P1 ISETP.GT.AND P3, PT, R7.reuse, -0x40800000, PT ;  /* 0xbf8000000700180c */ /* 0x040fe40003f64270 */
[----:B------:R-:W-:Y:S01]  /*01a0*/  IADD3 R4, PT, PT, -R6, 0x40800000, RZ ;  /* 0x4080000006047810 */ /* 0x000fe20007ffe1ff */
[C---:B------:R-:W-:Y:S01]  /*01b0*/  IMAD.IADD R3, R7.reuse, 0x1, -R6 ;  /* 0x0000000107037824 */ /* 0x040fe200078e0a06 */
[----:B------:R-:W-:Y:S02]  /*01c0*/  I2FP.F32.S32 R6, R6 ;  /* 0x0000000600067245 */ /* 0x000fe40000201400 */
[----:B------:R-:W-:Y:S01]  /*01d0*/  @P1 FSETP.NEU.AND P2, PT, R7, RZ, PT ;  /* 0x000000ff0700120b */ /* 0x000fe20003f4d000 */
[----:B------:R-:W-:Y:S02]  /*01e0*/  FFMA R4, R4, R9, -1 ;  /* 0xbf80000004047423 */ /* 0x000fe40000000009 */
[----:B------:R-:W-:Y:S02]  /*01f0*/  FMUL R6, R6, 1.1920928955078125e-07 ;  /* 0x3400000006067820 */ /* 0x000fe40000400000 */
[----:B------:R-:W-:-:S04]  /*0200*/  FADD R3, R3, R4 ;  /* 0x0000000403037221 */ /* 0x000fc80000000000 */
[----:B------:R-:W-:Y:S01]  /*0210*/  FFMA R4, R3, -R8, 0.10546888411045074463 ;  /* 0x3dd8001203047423 */ /* 0x000fe20000000808 */
[----:B------:R-:W-:-:S03]  /*0220*/  @P1 MOV R8, 0x7f800000 ;  /* 0x7f80000000081802 */ /* 0x000fc60000000f00 */
        /* <DEDUP_REMOVED lines=9> */
[----:B------:R-:W-:-:S03]  /*02c0*/  @P1 IMAD.MOV.U32 R4, RZ, RZ, 0x7f800000 ;  /* 0x7f800000ff041424 */ /* 0x000fc600078e00ff */
[----:B------:R-:W-:Y:S01]  /*02d0*/  FFMA R6, R6, 0.69314718246459960938, R3 ;  /* 0x3f31721806067823 */ /* 0x000fe20000000003 */
[----:B------:R-:W-:-:S03]  /*02e0*/  @P1 FFMA R4, R7, R4, +INF ;  /* 0x7f80000007041423 */ /* 0x000fc60000000004 */
[----:B------:R-:W-:-:S05]  /*02f0*/  IMAD.MOV.U32 R3, RZ, RZ, R6 ;  /* 0x000000ffff037224 */ /* 0x000fca00078e0006 */
[----:B------:R-:W-:Y:S01]  /*0300*/  @P1 FSEL R4, R4, R3, P3 ;  /* 0x0000000304041208 */ /* 0x000fe20001800000 */
[C---:B------:R-:W-:Y:S01]  /*0310*/  @P4 FFMA R3, R7.reuse, R8, +INF ;  /* 0x7f80000007034423 */ /* 0x040fe20000000008 */
[----:B------:R-:W-:Y:S02]  /*0320*/  @P1 FSETP.NEU.AND P3, PT, R7, RZ, PT ;  /* 0x000000ff0700120b */ /* 0x000fe40003f6d000 */
[----:B------:R-:W-:Y:S02]  /*0330*/  @P1 FSEL R6, R4, -RZ, P2 ;  /* 0x800000ff04061208 */ /* 0x000fe40001000000 */
[----:B------:R-:W-:Y:S02]  /*0340*/  @P1 FSEL R3, R3, -RZ, P3 ;  /* 0x800000ff03031208 */ /* 0x000fe40001800000 */
[----:B------:R-:W-:Y:S01]  /*0350*/  FSETP.NAN.AND P1, PT, |R2|, |R2|, PT ;  /* 0x400000020200720b */ /* 0x000fe20003f28200 */
[----:B------:R-:W-:Y:S01]  /*0360*/  @P0 FADD R6, R6, 0.69314718246459960938 ;  /* 0x3f31721806060421 */ /* 0x000fe20000000000 */
[----:B------:R-:W-:-:S04]  /*0370*/  MOV R5, R3 ;  /* 0x0000000300057202 */ /* 0x000fc80000000f00 */
[----:B------:R-:W-:Y:S01]  /*0380*/  LOP3.LUT R3, R6, 0x80000000, R2, 0xb8, !PT ;  /* 0x8000000006037812 */ /* 0x000fe200078eb802 */
[----:B------:R-:W-:-:S03]  /*0390*/  @P0 FADD R5, R5, 0.69314718246459960938 ;  /* 0x3f31721805050421 */ /* 0x000fc60000000000 */
[----:B------:R-:W-:Y:S02]  /*03a0*/  FSEL R3, R3, R6, !P1 ;  /* 0x0000000603037208 */ /* 0x000fe40004800000 */
[----:B------:R-:W-:-:S03]  /*03b0*/  LOP3.LUT R4, R5, 0x80000000, R2, 0xb8, !PT ;  /* 0x8000000005047812 */ /* 0x000fc600078eb802 */
[----:B------:R-:W-:Y:S01]  /*03c0*/  FMUL R9, R2, |R3| ;  /* 0x4000000302097220 */ /* 0x000fe20000400000 */
[----:B------:R-:W-:-:S03]  /*03d0*/  FSEL R7, R4, R5, !P1 ;  /* 0x0000000504077208 */ /* 0x000fc60004800000 */
[C---:B------:R-:W-:Y:S01]  /*03e0*/  FADD R4, |R9|.reuse, -RZ ;  /* 0x800000ff09047221 */ /* 0x040fe20000000200 */
[----:B------:R-:W-:-:S13]  /*03f0*/  FSETP.GEU.AND P0, PT, |R9|, |R7|, PT ;  /* 0x400000070900720b */ /* 0x000fda0003f0e200 */
[----:B------:R-:W-:Y:S05]  /*0400*/  @!P0 BRA `(.L_x_4) ;  /* 0x0000000000fc8947 */ /* 0x000fea0003800000 */
[----:B------:R-:W-:-:S05]  /*0410*/  FMUL R11, |R7|, 8388608 ;  /* 0x4b000000070b7820 */ /* 0x000fca0000400200 */
[----:B------:R-:W-:-:S13]  /*0420*/  FSETP.GTU.AND P0, PT, R4, R11, PT ;  /* 0x0000000b0400720b */ /* 0x000fda0003f0c000 */
[----:B------:R-:W-:Y:S05]  /*0430*/  @P0 BRA `(.L_x_5) ;  /* 0x0000000000780947 */ /* 0x000fea0003800000 */
[C---:B------:R-:W-:Y:S01]  /*0440*/  FMUL R2, |R7|.reuse, 16777216 ;  /* 0x4b80000007027820 */ /* 0x040fe20000400200 */
[C---:B------:R-:W-:Y:S01]  /*0450*/  FSETP.GEU.AND P0, PT, |R7|.reuse, 1.175494350822287508e-38, PT ;  /* 0x008000000700780b */ /* 0x040fe20003f0e200 */
[----:B------:R-:W-:Y:S01]  /*0460*/  FMUL R3, R4, 16777216 ;  /* 0x4b80000004037820 */ /* 0x000fe20000400000 */
[----:B------:R-:W-:Y:S01]  /*0470*/  FADD R5, |R7|, -RZ ;  /* 0x800000ff07057221 */ /* 0x000fe20000000200 */
[----:B------:R-:W-:Y:S01]  /*0480*/  BSSY.RECONVERGENT B1, `(.L_x_6) ;  /* 0x0000017000017945 */ /* 0x000fe20003800200 */
[----:B------:R-:W-:Y:S02]  /*0490*/  FSEL R2, R2, |R7|, !P0 ;  /* 0x4000000702027208 */ /* 0x000fe40004000000 */
[----:B------:R-:W-:-:S04]  /*04a0*/  FSEL R3, R3, R4, !P0 ;  /* 0x0000000403037208 */ /* 0x000fc80004000000 */
[----:B------:R-:W0:Y:S02]  /*04b0*/  MUFU.RCP R2, R2 ;  /* 0x0000000200027308 */ /* 0x000e240000001000 */
[----:B0-----:R-:W-:-:S06]  /*04c0*/  FMUL R3, R2, R3 ;  /* 0x0000000302037220 */ /* 0x001fcc0000400000 */
[----:B------:R-:W0:Y:S02]  /*04d0*/  FRND.TRUNC R3, R3 ;  /* 0x0000000300037307 */ /* 0x000e24000020d000 */
[----:B0-----:R-:W-:-:S05]  /*04e0*/  FFMA R6, -|R7|, R3, R4 ;  /* 0x0000000307067223 */ /* 0x001fca0000000304 */
[----:B------:R-:W-:-:S13]  /*04f0*/  ISETP.GE.U32.AND P0, PT, R6, R5, PT ;  /* 0x000000050600720c */ /* 0x000fda0003f06070 */
[----:B------:R-:W-:Y:S05]  /*0500*/  @!P0 BRA `(.L_x_7) ;  /* 0x0000000000388947 */ /* 0x000fea0003800000 */
[----:B------:R-:W-:-:S04]  /*0510*/  ISETP.GE.U32.AND P0, PT, R6, -0x7fffffff, PT ;  /* 0x800000010600780c */ /* 0x000fc80003f06070 */
[----:B------:R-:W-:-:S09]  /*0520*/  FSETP.GEU.OR P1, PT, R6, -|R7|, !P0 ;  /* 0xc00000070600720b */ /* 0x000fd2000472e400 */
[----:B------:R-:W-:-:S04]  /*0530*/  @P0 FADD R2, R3, -1 ;  /* 0xbf80000003020421 */ /* 0x000fc80000000000 */
[----:B------:R-:W-:-:S05]  /*0540*/  @!P1 FADD R2, R2, -1 ;  /* 0xbf80000002029421 */ /* 0x000fca0000000000 */
[----:B------:R-:W-:Y:S01]  /*0550*/  @P0 MOV R3, R2 ;  /* 0x0000000200030202 */ /* 0x000fe20000000f00 */
[----:B------:R-:W-:Y:S06]  /*0560*/  @P0 BRA `(.L_x_7) ;  /* 0x0000000000200947 */ /* 0x000fec0003800000 */
[----:B------:R-:W-:Y:S01]  /*0570*/  FADD R2, |R7|, |R7| ;  /* 0x4000000707027221 */ /* 0x000fe20000000200 */
[----:B------:R-:W-:-:S04]  /*0580*/  FADD R3, R3, 1 ;  /* 0x3f80000003037421 */ /* 0x000fc80000000000 */
[----:B------:R-:W-:-:S13]  /*0590*/  FSETP.GE.AND P0, PT, R6, R2, PT ;  /* 0x000000020600720b */ /* 0x000fda0003f06000 */
[----:B------:R-:W-:-:S05]  /*05a0*/  @P0 FFMA R2, |R7|, -3, R6 ;  /* 0xc040000007020823 */ /* 0x000fca0000000206 */
[----:B------:R-:W-:Y:S01]  /*05b0*/  FSETP.GE.AND P1, PT, R2, RZ, P0 ;  /* 0x000000ff0200720b */ /* 0x000fe20000726000 */
[----:B------:R-:W-:-:S12]  /*05c0*/  @P0 FADD R2, R3, 1 ;  /* 0x3f80000003020421 */ /* 0x000fd80000000000 */
[----:B------:R-:W-:-:S04]  /*05d0*/  @P1 FADD R2, R2, 1 ;  /* 0x3f80000002021421 */ /* 0x000fc80000000000 */
[----:B------:R-:W-:-:S07]  /*05e0*/  @P0 IMAD.MOV.U32 R3, RZ, RZ, R2 ;  /* 0x000000ffff030224 */ /* 0x000fce00078e0002 */
.L_x_7:
[----:B------:R-:W-:Y:S05]  /*05f0*/  BSYNC.RECONVERGENT B1 ;  /* 0x0000000000017941 */ /* 0x000fea0003800200 */
.L_x_6:
[----:B------:R-:W-:Y:S01]  /*0600*/  FFMA R4, -|R7|, R3, R4 ;  /* 0x0000000307047223 */ /* 0x000fe20000000304 */
[----:B------:R-:W-:Y:S06]  /*0610*/  BRA `(.L_x_4) ;  /* 0x0000000000787947 */ /* 0x000fec0003800000 */
.L_x_5:
[----:B------:R-:W-:Y:S01]  /*0620*/  LOP3.LUT R13, R11, 0xff800000, RZ, 0xc0, !PT ;  /* 0xff8000000b0d7812 */ /* 0x000fe200078ec0ff */
[----:B------:R-:W-:Y:S01]  /*0630*/  BSSY.RECONVERGENT B1, `(.L_x_8) ;  /* 0x000001a000017945 */ /* 0x000fe20003800200 */
[----:B------:R-:W-:Y:S02]  /*0640*/  FSETP.GT.AND P2, PT, |R7|, RZ, PT ;  /* 0x000000ff0700720b */ /* 0x000fe40003f44200 */
[C---:B------:R-:W-:Y:S02]  /*0650*/  IADD3 R3, PT, PT, R4.reuse, 0xb800000, -R13 ;  /* 0x0b80000004037810 */ /* 0x040fe40007ffe80d */
[C---:B------:R-:W-:Y:S02]  /*0660*/  LOP3.LUT R2, R4.reuse, 0x7fffff, RZ, 0xc0, !PT ;  /* 0x007fffff04027812 */ /* 0x040fe400078ec0ff */
[----:B------:R-:W-:Y:S02]  /*0670*/  LOP3.LUT P1, R5, R3, 0xff800000, RZ, 0xc0, !PT ;  /* 0xff80000003057812 */ /* 0x000fe4000782c0ff */
[----:B------:R-:W-:-:S02]  /*0680*/  ISETP.GT.U32.AND P0, PT, R4, 0x7f7fffff, PT ;  /* 0x7f7fffff0400780c */ /* 0x000fc40003f04070 */
[----:B------:R-:W-:Y:S02]  /*0690*/  FSEL R3, R13, +QNAN , P2 ;  /* 0x7fffffff0d037808 */ /* 0x000fe40001000000 */
[----:B------:R-:W-:Y:S02]  /*06a0*/  LOP3.LUT R2, R2, 0x3f800000, RZ, 0xfc, !PT ;  /* 0x3f80000002027812 */ /* 0x000fe400078efcff */
[----:B------:R-:W-:-:S05]  /*06b0*/  FSEL R6, R3, +QNAN , !P0 ;  /* 0x7fffffff03067808 */ /* 0x000fca0004000000 */
[----:B------:R-:W-:Y:S05]  /*06c0*/  @!P1 BRA `(.L_x_9) ;  /* 0x0000000000409947 */ /* 0x000fea0003800000 */
[----:B------:R-:W-:-:S04]  /*06d0*/  LOP3.LUT R3, R11, 0x7fffff, RZ, 0xc0, !PT ;  /* 0x007fffff0b037812 */ /* 0x000fc800078ec0ff */
[----:B------:R-:W-:-:S04]  /*06e0*/  LOP3.LUT R11, R3, 0x3f800000, RZ, 0xfc, !PT ;  /* 0x3f800000030b7812 */ /* 0x000fc800078efcff */
[----:B------:R0:W1:Y:S03]  /*06f0*/  MUFU.RCP R8, R11 ;  /* 0x0000000b00087308 */ /* 0x0000660000001000 */
.L_x_10:
[----:B------:R-:W-:-:S04]  /*0700*/  VIMNMX.U32 R3, PT, PT, R5, 0xb800000, PT ;  /* 0x0b80000005037848 */ /* 0x000fc80003fe0000 */
[C---:B------:R-:W-:Y:S02]  /*0710*/  IADD3 R2, PT, PT, R3.reuse, R2, RZ ;  /* 0x0000000203027210 */ /* 0x040fe40007ffe0ff */
[----:B------:R-:W-:-:S03]  /*0720*/  IADD3 R5, PT, PT, -R3, R5, RZ ;  /* 0x0000000503057210 */ /* 0x000fc60007ffe1ff */
[----:B-1----:R-:W-:Y:S01]  /*0730*/  FMUL R7, R8, R2 ;  /* 0x0000000208077220 */ /* 0x002fe20000400000 */
[----:B------:R-:W-:-:S03]  /*0740*/  ISETP.NE.AND P1, PT, R5, RZ, PT ;  /* 0x000000ff0500720c */ /* 0x000fc60003f25270 */
[----:B------:R-:W-:-:S04]  /*0750*/  FFMA R4, -R11, R7, R2 ;  /* 0x000000070b047223 */ /* 0x000fc80000000102 */
[----:B------:R-:W-:-:S04]  /*0760*/  FFMA R7, R8, R4, R7 ;  /* 0x0000000408077223 */ /* 0x000fc80000000007 */
[----:B------:R-:W-:-:S04]  /*0770*/  FFMA R4, -R11, R7, R2 ;  /* 0x000000070b047223 */ /* 0x000fc80000000102 */
[----:B------:R-:W-:-:S04]  /*0780*/  FFMA.RZ R4, R8, R4, R7 ;  /* 0x0000000408047223 */ /* 0x000fc8000000c007 */
[----:B------:R-:W1:Y:S02]  /*0790*/  FRND.TRUNC R7, R4 ;  /* 0x0000000400077307 */ /* 0x000e64000020d000 */
[----:B-1----:R-:W-:-:S05]  /*07a0*/  FFMA R2, -R11, R7, R2 ;  /* 0x000000070b027223 */ /* 0x002fca0000000102 */
[----:B------:R-:W-:-:S13]  /*07b0*/  ISETP.NE.AND P0, PT, R2, RZ, PT ;  /* 0x000000ff0200720c */ /* 0x000fda0003f05270 */
[----:B------:R-:W-:Y:S05]  /*07c0*/  @P0 BRA P1, `(.L_x_10) ;  /* 0xfffffffc00cc0947 */ /* 0x000fea000083ffff */
.L_x_9:
[----:B------:R-:W-:Y:S05]  /*07d0*/  BSYNC.RECONVERGENT B1 ;  /* 0x0000000000017941 */ /* 0x000fea0003800200 */
.L_x_8:
[----:B------:R-:W-:-:S04]  /*07e0*/  FMUL R3, R2, 1.1920928955078125e-07 ;  /* 0x3400000002037820 */ /* 0x000fc80000400000 */
[----:B------:R-:W-:-:S07]  /*07f0*/  FMUL R4, R6, R3 ;  /* 0x0000000306047220 */ /* 0x000fce0000400000 */
.L_x_4:
[----:B------:R-:W-:Y:S05]  /*0800*/  BSYNC.RECONVERGENT B0 ;  /* 0x0000000000007941 */ /* 0x000fea0003800200 */
.L_x_3:
[----:B------:R-:W1:Y:S01]  /*0810*/  LDC.64 R2, c[0x0][0x380] ;  /* 0x0000e000ff027b82 */ /* 0x000e620000000a00 */
[C---:B------:R-:W-:Y:S02]  /*0820*/  FSETP.NAN.AND P0, PT, |R4|.reuse, |R4|, PT ;  /* 0x400000040400720b */ /* 0x040fe40003f08200 */
[----:B------:R-:W-:-:S04]  /*0830*/  LOP3.LUT R5, R4, 0x80000000, R9, 0xb8, !PT ;  /* 0x8000000004057812 */ /* 0x000fc800078eb809 */
[----:B------:R-:W-:Y:S01]  /*0840*/  FSEL R5, R4, R5, P0 ;  /* 0x0000000504057208 */ /* 0x000fe20000000000 */
[----:B-1----:R-:W-:-:S05]  /*0850*/  IMAD.WIDE.U32 R2, R0, 0x4, R2 ;  /* 0x0000000400027825 */ /* 0x002fca00078e0002 */
[----:B------:R-:W-:Y:S01]  /*0860*/  STG.E desc[UR6][R2.64], R5 ;  /* 0x0000000502007986 */ /* 0x000fe2000c101906 */
[----:B------:R-:W-:Y:S05]  /*0870*/  EXIT ;  /* 0x000000000000794d */ /* 0x000fea0003800000 */
.L_x_11:
        /* <DEDUP_REMOVED lines=16> */
.L_x_27:


//--------------------- .text.default_function_kernel_5 --------------------------
	.section	.text.default_function_kernel_5,"ax",@progbits
	.align	128
        .global         default_function_kernel_5
        .type           default_function_kernel_5,@function
        .size           default_function_kernel_5,(.L_x_28 - default_function_kernel_5)
        .other          default_function_kernel_5,@"STO_CUDA_ENTRY STV_DEFAULT"
default_function_kernel_5:
.text.default_function_kernel_5:
        /* <DEDUP_REMOVED lines=52> */
[----:B------:R-:W-:-:S05]  /*0340*/  FADD R5, |R0|, R4 ;  /* 0x0000000400057221 */ /* 0x000fca0000000200 */
[----:B------:R-:W-:Y:S01]  /*0350*/  STG.E desc[UR6][R2.64], R5 ;  /* 0x0000000502007986 */ /* 0x000fe2000c101906 */
[----:B------:R-:W-:Y:S05]  /*0360*/  EXIT ;  /* 0x000000000000794d */ /* 0x000fea0003800000 */
.L_x_12:
        /* <DEDUP_REMOVED lines=9> */
.L_x_28:


//--------------------- .text.default_function_kernel_6 --------------------------
	.section	.text.default_function_kernel_6,"ax",@progbits
	.align	128
        .global         default_function_kernel_6
        .type           default_function_kernel_6,@function
        .size           default_function_kernel_6,(.L_x_29 - default_function_kernel_6)
        .other          default_function_kernel_6,@"STO_CUDA_ENTRY STV_DEFAULT"
default_function_kernel_6:
.text.default_function_kernel_6:
        /* <DEDUP_REMOVED lines=9> */
[----:B------:R-:W-:Y:S01]  /*0090*/  MOV R9, 0x3d39bf78 ;  /* 0x3d39bf7800097802 */ /* 0x000fe20000000f00 */
[----:B--2---:R-:W-:-:S04]  /*00a0*/  FFMA R5, |R2|, |R2|, -1 ;  /* 0xbf80000002057423 */ /* 0x004fc80000000602 */
[----:B------:R-:W0:Y:S01]  /*00b0*/  MUFU.RSQ R4, R5 ;  /* 0x0000000500047308 */ /* 0x000e220000001400 */
[C---:B------:R-:W-:Y:S01]  /*00c0*/  FSETP.NEU.AND P1, PT, R5.reuse, RZ, PT ;  /* 0x000000ff0500720b */ /* 0x040fe20003f2d000 */
[----:B0-----:R-:W-:Y:S01]  /*00d0*/  FMUL R6, R5, R4 ;  /* 0x0000000405067220 */ /* 0x001fe20000400000 */
[----:B------:R-:W-:Y:S01]  /*00e0*/  FMUL R7, R4, 0.5 ;  /* 0x3f00000004077820 */ /* 0x000fe20000400000 */
[----:B------:R-:W-:Y:S02]  /*00f0*/  FADD R4, |R2|, -1 ;  /* 0xbf80000002047421 */ /* 0x000fe40000000200 */
[----:B------:R-:W-:-:S03]  /*0100*/  FFMA R8, -R6, R6, R5 ;  /* 0x0000000606087223 */ /* 0x000fc60000000105 */
[----:B------:R-:W-:Y:S01]  /*0110*/  ISETP.GT.U32.AND P0, PT, R4, 0x4b000000, PT ;  /* 0x4b0000000400780c */ /* 0x000fe20003f04070 */
        /* <DEDUP_REMOVED lines=30> */
[----:B------:R-:W-:-:S04]  /*0300*/  @P1 FSEL R2, R2, -RZ, P2 ;  /* 0x800000ff02021208 */ /* 0x000fc80001000000 */
[----:B------:R-:W-:-:S05]  /*0310*/  MOV R6, R2 ;  /* 0x0000000200067202 */ /* 0x000fca0000000f00 */
[----:B------:R-:W-:-:S04]  /*0320*/  @P0 FADD R6, R6, 0.69314718246459960938 ;  /* 0x3f31721806060421 */ /* 0x000fc80000000000 */
[C---:B------:R-:W-:Y:S01]  /*0330*/  FFMA R2, R6.reuse, R6, 1 ;  /* 0x3f80000006027423 */ /* 0x040fe20000000006 */
        /* <DEDUP_REMOVED lines=15> */
[----:B------:R-:W-:Y:S01]  /*0430*/  FFMA R5, R5, R8, -1 ;  /* 0xbf80000005057423 */ /* 0x000fe20000000008 */
[----:B------:R-:W-:-:S03]  /*0440*/  @P1 MOV R8, 0x7f800000 ;  /* 0x7f80000000081802 */ /* 0x000fc60000000f00 */
        /* <DEDUP_REMOVED lines=11> */
[----:B------:R-:W-:-:S04]  /*0500*/  FFMA R3, R2, R3, R2 ;  /* 0x0000000302037223 */ /* 0x000fc80000000002 */
[----:B------:R-:W-:Y:S01]  /*0510*/  FFMA R4, R4, 0.69314718246459960938, R3 ;  /* 0x3f31721804047823 */ /* 0x000fe20000000003 */
[C---:B------:R-:W-:Y:S01]  /*0520*/  @P2 FFMA R4, R7.reuse, R8, +INF ;  /* 0x7f80000007042423 */ /* 0x040fe20000000008 */
[----:B------:R-:W0:Y:S01]  /*0530*/  LDC.64 R2, c[0x0][0x380] ;  /* 0x0000e000ff027b82 */ /* 0x000e220000000a00 */
[----:B------:R-:W-:-:S04]  /*0540*/  @P1 FSETP.NEU.AND P2, PT, R7, RZ, PT ;  /* 0x000000ff0700120b */ /* 0x000fc80003f4d000 */
[----:B------:R-:W-:-:S04]  /*0550*/  @P1 FSEL R4, R4, -RZ, P2 ;  /* 0x800000ff04041208 */ /* 0x000fc80001000000 */
[----:B------:R-:W-:-:S05]  /*0560*/  MOV R5, R4 ;  /* 0x0000000400057202 */ /* 0x000fca0000000f00 */
[----:B------:R-:W-:Y:S01]  /*0570*/  @P0 FADD R5, R5, 0.69314718246459960938 ;  /* 0x3f31721805050421 */ /* 0x000fe20000000000 */
[----:B------:R-:W-:-:S04]  /*0580*/  FSETP.NAN.AND P0, PT, |R6|, |R6|, PT ;  /* 0x400000060600720b */ /* 0x000fc80003f08200 */
[----:B------:R-:W-:-:S04]  /*0590*/  LOP3.LUT R4, R5, 0x80000000, R6, 0xb8, !PT ;  /* 0x8000000005047812 */ /* 0x000fc800078eb806 */
[----:B------:R-:W-:Y:S01]  /*05a0*/  FSEL R5, R4, R5, !P0 ;  /* 0x0000000504057208 */ /* 0x000fe20004000000 */
[----:B0-----:R-:W-:-:S05]  /*05b0*/  IMAD.WIDE.U32 R2, R0, 0x4, R2 ;  /* 0x0000000400027825 */ /* 0x001fca00078e0002 */
[----:B------:R-:W-:Y:S01]  /*05c0*/  STG.E desc[UR6][R2.64], R5 ;  /* 0x0000000502007986 */ /* 0x000fe2000c101906 */
[----:B------:R-:W-:Y:S05]  /*05d0*/  EXIT ;  /* 0x000000000000794d */ /* 0x000fea0003800000 */
.L_x_13:
        /* <DEDUP_REMOVED lines=10> */
.L_x_29:


//--------------------- .text.default_function_kernel --------------------------
	.section	.text.default_function_kernel,"ax",@progbits
	.align	128
        .global         default_function_kernel
        .type           default_function_kernel,@function
        .size           default_function_kernel,(.L_x_30 - default_function_kernel)
        .other          default_function_kernel,@"STO_CUDA_ENTRY STV_DEFAULT"
default_function_kernel:
.text.default_function_kernel:
        /* <DEDUP_REMOVED lines=8> */
[----:B--2---:R-:W2:Y:S01]  /*0080*/  LDG.E.CONSTANT R0, desc[UR6][R2.64] ;  /* 0x0000000602007981 */ /* 0x004ea2000c1e9900 */
[----:B------:R-:W-:Y:S01]  /*0090*/  HFMA2 R8, -RZ, RZ, 1.625, 0 ;  /* 0x3e800000ff087431 */ /* 0x000fe200000001ff */
[----:B------:R-:W-:Y:S01]  /*00a0*/  MOV R9, 0x3d39bf78 ;  /* 0x3d39bf7800097802 */ /* 0x000fe20000000f00 */
[C---:B--2---:R-:W-:Y:S01]  /*00b0*/  FADD R4, -|R0|.reuse, 1 ;  /* 0x3f80000000047421 */ /* 0x044fe20000000300 */
[----:B------:R-:W-:-:S05]  /*00c0*/  FSETP.GT.AND P0, PT, |R0|, 8.50705917302346158658e+37, PT ;  /* 0x7e8000000000780b */ /* 0x000fca0003f04200 */
        /* <DEDUP_REMOVED lines=28> */
[----:B------:R-:W-:Y:S02]  /*0290*/  HFMA2 R9, -RZ, RZ, 1.75, 0 ;  /* 0x3f000000ff097431 */ /* 0x000fe400000001ff */
[C---:B------:R-:W-:Y:S01]  /*02a0*/  @P1 FFMA R6, R7.reuse, R4, +INF ;  /* 0x7f80000007061423 */ /* 0x040fe20000000004 */
[----:B------:R-:W-:-:S04]  /*02b0*/  @P0 FSETP.NEU.AND P1, PT, R7, RZ, PT ;  /* 0x000000ff0700020b */ /* 0x000fc80003f2d000 */
[----:B------:R-:W-:Y:S02]  /*02c0*/  @P0 FSEL R6, R6, -RZ, P1 ;  /* 0x800000ff06060208 */ /* 0x000fe40000800000 */
[----:B------:R-:W-:Y:S01]  /*02d0*/  LOP3.LUT R7, R9, 0x80000000, R0, 0xb8, !PT ;  /* 0x8000000009077812 */ /* 0x000fe200078eb800 */
[----:B0-----:R-:W-:-:S04]  /*02e0*/  IMAD.WIDE.U32 R2, R5, 0x4, R2 ;  /* 0x0000000405027825 */ /* 0x001fc800078e0002 */
[----:B------:R-:W-:-:S05]  /*02f0*/  FMUL R7, R7, R6 ;  /* 0x0000000607077220 */ /* 0x000fca0000400000 */
[----:B------:R-:W-:Y:S01]  /*0300*/  STG.E desc[UR6][R2.64], R7 ;  /* 0x0000000702007986 */ /* 0x000fe2000c101906 */
[----:B------:R-:W-:Y:S05]  /*0310*/  EXIT ;  /* 0x000000000000794d */ /* 0x000fea0003800000 */
.L_x_14:
        /* <DEDUP_REMOVED lines=14> */
.L_x_30:


//--------------------- .text.default_function_kernel_14 --------------------------
	.section	.text.default_function_kernel_14,"ax",@progbits
	.align	128
        .global         default_function_kernel_14
        .type           default_function_kernel_14,@function
        .size           default_function_kernel_14,(.L_x_31 - default_function_kernel_14)
        .other          default_function_kernel_14,@"STO_CUDA_ENTRY STV_DEFAULT"
default_function_kernel_14:
.text.default_function_kernel_14:
        /* <DEDUP_REMOVED lines=16> */
[----:B0-----:R-:W-:Y:S01]  /*0100*/  FMUL R7, |R2|, R5 ;  /* 0x0000000502077220 */ /* 0x001fe20000400200 */
[----:B------:R-:W-:-:S03]  /*0110*/  HFMA2 R5, -RZ, RZ, 1.75, 0 ;  /* 0x3f000000ff057431 */ /* 0x000fc600000001ff */
        /* <DEDUP_REMOVED lines=29> */
[----:B------:R-:W-:Y:S01]  /*02f0*/  @P0 FADD R4, R4, 0.69314718246459960938 ;  /* 0x3f31721804040421 */ /* 0x000fe20000000000 */
[----:B------:R-:W-:-:S04]  /*0300*/  FSETP.NAN.AND P0, PT, |R2|, |R2|, PT ;  /* 0x400000020200720b */ /* 0x000fc80003f08200 */
[----:B------:R-:W-:-:S04]  /*0310*/  LOP3.LUT R3, R4, 0x80000000, R2, 0xb8, !PT ;  /* 0x8000000004037812 */ /* 0x000fc800078eb802 */
[----:B------:R-:W-:-:S05]  /*0320*/  FSEL R3, R3, R4, !P0 ;  /* 0x0000000403037208 */ /* 0x000fca0004000000 */
[----:B------:R-:W-:-:S04]  /*0330*/  FMUL R4, R2, |R3| ;  /* 0x4000000302047220 */ /* 0x000fc80000400000 */
[C---:B------:R-:W-:Y:S01]  /*0340*/  FFMA R2, |R4|.reuse, -R5, 0.5 ;  /* 0x3f00000004027423 */ /* 0x040fe20000000a05 */
[C---:B------:R-:W-:Y:S02]  /*0350*/  FSETP.NEU.AND P1, PT, |R4|.reuse, 1, PT ;  /* 0x3f8000000400780b */ /* 0x040fe40003f2d200 */
[----:B------:R-:W-:Y:S01]  /*0360*/  FSETP.GT.AND P0, PT, |R4|, 0.56000000238418579102, PT ;  /* 0x3f0f5c290400780b */ /* 0x000fe20003f04200 */
[----:B------:R-:W0:Y:S02]  /*0370*/  MUFU.RSQ R3, R2 ;  /* 0x0000000200037308 */ /* 0x000e240000001400 */
[----:B0-----:R-:W-:Y:S01]  /*0380*/  FMUL R5, R2, R3 ;  /* 0x0000000302057220 */ /* 0x001fe20000400000 */
[----:B------:R-:W-:-:S04]  /*0390*/  FMUL R6, R3, -0.5 ;  /* 0xbf00000003067820 */ /* 0x000fc80000400000 */
[----:B------:R-:W-:-:S04]  /*03a0*/  FFMA R6, R5, R6, 0.5 ;  /* 0x3f00000005067423 */ /* 0x000fc80000000006 */
[----:B------:R-:W-:-:S05]  /*03b0*/  FFMA R6, R5, R6, R5 ;  /* 0x0000000605067223 */ /* 0x000fca0000000005 */
[----:B------:R-:W-:-:S04]  /*03c0*/  FSEL R3, R6, RZ, P1 ;  /* 0x000000ff06037208 */ /* 0x000fc80000800000 */
[----:B------:R-:W-:Y:S02]  /*03d0*/  FSEL R5, R3, |R4|, P0 ;  /* 0x4000000403057208 */ /* 0x000fe40000000000 */
[----:B------:R-:W-:-:S03]  /*03e0*/  MOV R3, 0x3d4dd2f7 ;  /* 0x3d4dd2f700037802 */ /* 0x000fc60000000f00 */
[----:B------:R-:W-:-:S04]  /*03f0*/  FMUL R6, R5, R5 ;  /* 0x0000000505067220 */ /* 0x000fc80000400000 */
[----:B------:R-:W-:-:S04]  /*0400*/  FFMA R3, R6, R3, 0.018773360177874565125 ;  /* 0x3c99ca9706037423 */ /* 0x000fc80000000003 */
[----:B------:R-:W-:-:S04]  /*0410*/  FFMA R3, R6, R3, 0.046769052743911743164 ;  /* 0x3d3f90e806037423 */ /* 0x000fc80000000003 */
[----:B------:R-:W-:-:S04]  /*0420*/  FFMA R3, R6, R3, 0.074823014438152313232 ;  /* 0x3d993ccf06037423 */ /* 0x000fc80000000003 */
[C---:B------:R-:W-:Y:S02]  /*0430*/  FFMA R7, R6.reuse, R3, 0.16667181253433227539 ;  /* 0x3e2aac0406077423 */ /* 0x040fe40000000003 */
[----:B------:R-:W0:Y:S02]  /*0440*/  LDC.64 R2, c[0x0][0x380] ;  /* 0x0000e000ff027b82 */ /* 0x000e240000000a00 */
[----:B------:R-:W-:Y:S01]  /*0450*/  FMUL R6, R6, R7 ;  /* 0x0000000706067220 */ /* 0x000fe20000400000 */
[----:B------:R-:W-:-:S03]  /*0460*/  HFMA2 R7, -RZ, RZ, 1.9599609375, 20144 ;  /* 0x3fd774ebff077431 */ /* 0x000fc600000001ff */
[----:B------:R-:W-:-:S04]  /*0470*/  FFMA R5, R5, R6, R5 ;  /* 0x0000000605057223 */ /* 0x000fc80000000005 */
[----:B------:R-:W-:-:S04]  /*0480*/  FMUL R6, R5, -2 ;  /* 0xc000000005067820 */ /* 0x000fc80000400000 */
[----:B------:R-:W-:-:S05]  /*0490*/  @P0 FFMA R5, R7, 0.93318945169448852539, R6 ;  /* 0x3f6ee58107050823 */ /* 0x000fca0000000006 */
[C---:B------:R-:W-:Y:S02]  /*04a0*/  LOP3.LUT R4, R5.reuse, 0x80000000, R4, 0xb8, !PT ;  /* 0x8000000005047812 */ /* 0x040fe400078eb804 */
[----:B------:R-:W-:Y:S01]  /*04b0*/  FSETP.NAN.AND P0, PT, R5, R5, PT ;  /* 0x000000050500720b */ /* 0x000fe20003f08000 */
[----:B0-----:R-:W-:-:S03]  /*04c0*/  IMAD.WIDE.U32 R2, R0, 0x4, R2 ;  /* 0x0000000400027825 */ /* 0x001fc600078e0002 */
[----:B------:R-:W-:-:S05]  /*04d0*/  FSEL R5, R4, R5, !P0 ;  /* 0x0000000504057208 */ /* 0x000fca0004000000 */
[----:B------:R-:W-:Y:S01]  /*04e0*/  STG.E desc[UR6][R2.64], R5 ;  /* 0x0000000502007986 */ /* 0x000fe2000c101906 */
[----:B------:R-:W-:Y:S05]  /*04f0*/  EXIT ;  /* 0x000000000000794d */ /* 0x000fea0003800000 */
.L_x_15:
        /* <DEDUP_REMOVED lines=16> */
.L_x_31:


//--------------------- .text.default_function_kernel_10 --------------------------
	.section	.text.default_function_kernel_10,"ax",@progbits
	.align	128
        .global         default_function_kernel_10
        .type           default_function_kernel_10,@function
        .size           default_function_kernel_10,(.L_x_32 - default_function_kernel_10)
        .other          default_function_kernel_10,@"STO_CUDA_ENTRY STV_DEFAULT"
default_function_kernel_10:
.text.default_function_kernel_10:
        /* <DEDUP_REMOVED lines=9> */
[----:B------:R-:W-:Y:S02]  /*0090*/  HFMA2 R6, -RZ, RZ, 1.625, 0 ;  /* 0x3e800000ff067431 */ /* 0x000fe400000001ff */
[C---:B--2---:R-:W-:Y:S01]  /*00a0*/  FFMA R0, R2.reuse, R2, 1 ;  /* 0x3f80000002007423 */ /* 0x044fe20000000002 */
[----:B------:R-:W-:-:S03]  /*00b0*/  FSETP.GT.AND P0, PT, |R2|, 8388608, PT ;  /* 0x4b0000000200780b */ /* 0x000fc60003f04200 */
[----:B------:R-:W0:Y:S02]  /*00c0*/  MUFU.RSQ R7, R0 ;  /* 0x0000000000077308 */ /* 0x000e240000001400 */
[----:B0-----:R-:W-:-:S06]  /*00d0*/  FFMA R7, R0, R7, 1 ;  /* 0x3f80000000077423 */ /* 0x001fcc0000000007 */
[----:B------:R-:W0:Y:S02]  /*00e0*/  MUFU.RCP R7, R7 ;  /* 0x0000000700077308 */ /* 0x000e240000001000 */
[----:B0-----:R-:W-:Y:S01]  /*00f0*/  FMUL R9, |R2|, R7 ;  /* 0x0000000702097220 */ /* 0x001fe20000400200 */
[----:B------:R-:W-:-:S03]  /*0100*/  MOV R7, 0x3d39bf78 ;  /* 0x3d39bf7800077802 */ /* 0x000fc60000000f00 */
        /* <DEDUP_REMOVED lines=31> */
[----:B------:R-:W-:Y:S02]  /*0300*/  LOP3.LUT R0, R7, 0x80000000, R2, 0xb8, !PT ;  /* 0x8000000007007812 */ /* 0x000fe400078eb802 */
[----:B------:R-:W0:Y:S02]  /*0310*/  LDC.64 R2, c[0x0][0x380] ;  /* 0x0000e000ff027b82 */ /* 0x000e240000000a00 */
[----:B------:R-:W-:-:S05]  /*0320*/  FSEL R0, R0, R7, !P0 ;  /* 0x0000000700007208 */ /* 0x000fca0004000000 */
[----:B------:R-:W-:-:S04]  /*0330*/  FMUL.RZ R0, |R0|, 0.15915493667125701904 ;  /* 0x3e22f98300007820 */ /* 0x000fc8000040c200 */
[----:B------:R-:W1:Y:S01]  /*0340*/  MUFU.COS R7, R0 ;  /* 0x0000000000077308 */ /* 0x000e620000000000 */
[----:B0-----:R-:W-:-:S05]  /*0350*/  IMAD.WIDE.U32 R2, R5, 0x4, R2 ;  /* 0x0000000405027825 */ /* 0x001fca00078e0002 */
[----:B-1----:R-:W-:Y:S01]  /*0360*/  STG.E desc[UR6][R2.64], R7 ;  /* 0x0000000702007986 */ /* 0x002fe2000c101906 */
[----:B------:R-:W-:Y:S05]  /*0370*/  EXIT ;  /* 0x000000000000794d */ /* 0x000fea0003800000 */
.L_x_16:
        /* <DEDUP_REMOVED lines=16> */
.L_x_32:


//--------------------- .text.default_function_kernel_8 --------------------------
	.section	.text.default_function_kernel_8,"ax",@progbits
	.align	128
        .global         default_function_kernel_8
        .type           default_function_kernel_8,@function
        .size           default_function_kernel_8,(.L_x_33 - default_function_kernel_8)
        .other          default_function_kernel_8,@"STO_CUDA_ENTRY STV_DEFAULT"
default_function_kernel_8:
.text.default_function_kernel_8:
        /* <DEDUP_REMOVED lines=16> */
[----:B------:R-:W-:-:S04]  /*0100*/  FFMA R7, -R9, R9, R4 ;  /* 0x0000000909077223 */ /* 0x000fc80000000104 */
[----:B------:R-:W-:Y:S01]  /*0110*/  FFMA R6, R6, R7, R9 ;  /* 0x0000000706067223 */ /* 0x000fe20000000009 */
[----:B------:R-:W-:Y:S01]  /*0120*/  HFMA2 R7, -RZ, RZ, 1.625, 0 ;  /* 0x3e800000ff077431 */ /* 0x000fe200000001ff */
[----:B------:R-:W-:-:S03]  /*0130*/  MOV R9, 0x3d39bf78 ;  /* 0x3d39bf7800097802 */ /* 0x000fc60000000f00 */
        /* <DEDUP_REMOVED lines=27> */
[----:B------:R-:W-:Y:S02]  /*02f0*/  @P1 FSETP.NEU.AND P2, PT, R3, RZ, PT ;  /* 0x000000ff0300120b */ /* 0x000fe40003f4d000 */
[----:B------:R-:W0:Y:S02]  /*0300*/  LDC.64 R2, c[0x0][0x380] ;  /* 0x0000e000ff027b82 */ /* 0x000e240000000a00 */
[----:B------:R-:W-:-:S05]  /*0310*/  @P1 FSEL R0, R0, -RZ, P2 ;  /* 0x800000ff00001208 */ /* 0x000fca0001000000 */
[----:B------:R-:W-:-:S04]  /*0320*/  @P0 FADD R0, R0, 0.69314718246459960938 ;  /* 0x3f31721800000421 */ /* 0x000fc80000000000 */
[----:B------:R-:W-:-:S06]  /*0330*/  FMUL.RZ R7, R0, 0.15915493667125701904 ;  /* 0x3e22f98300077820 */ /* 0x000fcc000040c000 */
[----:B------:R-:W1:Y:S01]  /*0340*/  MUFU.COS R7, R7 ;  /* 0x0000000700077308 */ /* 0x000e620000000000 */
[----:B0-----:R-:W-:-:S05]  /*0350*/  IMAD.WIDE.U32 R2, R5, 0x4, R2 ;  /* 0x0000000405027825 */ /* 0x001fca00078e0002 */
[----:B-1----:R-:W-:Y:S01]  /*0360*/  STG.E desc[UR6][R2.64], R7 ;  /* 0x0000000702007986 */ /* 0x002fe2000c101906 */
[----:B------:R-:W-:Y:S05]  /*0370*/  EXIT ;  /* 0x000000000000794d */ /* 0x000fea0003800000 */
.L_x_17:
        /* <DEDUP_REMOVED lines=16> */
.L_x_33:


//--------------------- .text.default_function_kernel_4 --------------------------
	.section	.text.default_function_kernel_4,"ax",@progbits
	.align	128
        .global         default_function_kernel_4
        .type           default_function_kernel_4,@function
        .size           default_function_kernel_4,(.L_x_34 - default_function_kernel_4)
        .other          default_function_kernel_4,@"STO_CUDA_ENTRY STV_DEFAULT"
default_function_kernel_4:
.text.default_function_kernel_4:
[----:B------:R-:W-:Y:S01]  /*0000*/  LDC R1, c[0x0][0x37c] ;  /* 0x0000df00ff017b82 */ /* 0x000fe20000000800 */
[----:B------:R-:W0:Y:S07]  /*0010*/  S2R R7, SR_TID.X ;  /* 0x0000000000077919 */ /* 0x000e2e0000002100 */
[----:B------:R-:W1:Y:S01]  /*0020*/  S2UR UR4, SR_CTAID.X ;  /* 0x00000000000479c3 */ /* 0x000e620000002500 */
[----:B------:R-:W2:Y:S07]  /*0030*/  LDCU.64 UR6, c[0x0][0x358] ;  /* 0x00006b00ff0677ac */ /* 0x000eae0008000a00 */
[----:B------:R-:W3:Y:S08]  /*0040*/  LDC.64 R2, c[0x0][0x388] ;  /* 0x0000e200ff027b82 */ /* 0x000ef00000000a00 */
[----:B------:R-:W4:Y:S01]  /*0050*/  LDC.64 R4, c[0x0][0x380] ;  /* 0x0000e000ff047b82 */ /* 0x000f220000000a00 */
[----:B-1----:R-:W-:-:S06]  /*0060*/  USHF.L.U32 UR4, UR4, 0x2, URZ ;  /* 0x0000000204047899 */ /* 0x002fcc00080006ff */
[----:B0-----:R-:W-:-:S05]  /*0070*/  LOP3.LUT R7, R7, UR4, RZ, 0xfc, !PT ;  /* 0x0000000407077c12 */ /* 0x001fca000f8efcff */
[----:B---3--:R-:W-:-:S06]  /*0080*/  IMAD.WIDE.U32 R2, R7, 0x4, R2 ;  /* 0x0000000407027825 */ /* 0x008fcc00078e0002 */
[----:B--2---:R-:W2:Y:S01]  /*0090*/  LDG.E.CONSTANT R2, desc[UR6][R2.64] ;  /* 0x0000000602027981 */ /* 0x004ea2000c1e9900 */
[----:B----4-:R-:W-:-:S04]  /*00a0*/  IMAD.WIDE.U32 R4, R7, 0x4, R4 ;  /* 0x0000000407047825 */ /* 0x010fc800078e0004 */
[----:B--2---:R-:W-:-:S06]  /*00b0*/  FMUL.RZ R9, |R2|, 0.15915493667125701904 ;  /* 0x3e22f98302097820 */ /* 0x004fcc000040c200 */
[----:B------:R-:W0:Y:S02]  /*00c0*/  MUFU.COS R9, R9 ;  /* 0x0000000900097308 */ /* 0x000e240000000000 */
[----:B0-----:R-:W-:Y:S01]  /*00d0*/  STG.E desc[UR6][R4.64], R9 ;  /* 0x0000000904007986 */ /* 0x001fe2000c101906 */
[----:B------:R-:W-:Y:S05]  /*00e0*/  EXIT ;  /* 0x000000000000794d */ /* 0x000fea0003800000 */
.L_x_18:
        /* <DEDUP_REMOVED lines=9> */
.L_x_34:


//--------------------- .text.default_function_kernel_11 --------------------------
	.section	.text.default_function_kernel_11,"ax",@progbits
	.align	128
        .global         default_function_kernel_11
        .type           default_function_kernel_11,@function
        .size           default_function_kernel_11,(.L_x_35 - default_function_kernel_11)
        .other          default_function_kernel_11,@"STO_CUDA_ENTRY STV_DEFAULT"
default_function_kernel_11:
.text.default_function_kernel_11:
        /* <DEDUP_REMOVED lines=50> */
[C---:B------:R-:W-:Y:S01]  /*0320*/  FSETP.NEU.AND P1, PT, |R2|.reuse, 1, PT ;  /* 0x3f8000000200780b */ /* 0x040fe20003f2d200 */
[C---:B------:R-:W-:Y:S01]  /*0330*/  FFMA R3, |R2|.reuse, -R5, 0.5 ;  /* 0x3f00000002037423 */ /* 0x040fe20000000a05 */
[----:B------:R-:W-:-:S03]  /*0340*/  FSETP.GT.AND P0, PT, |R2|, 0.56000000238418579102, PT ;  /* 0x3f0f5c290200780b */ /* 0x000fc60003f04200 */
[----:B------:R-:W0:Y:S02]  /*0350*/  MUFU.RSQ R4, R3 ;  /* 0x0000000300047308 */ /* 0x000e240000001400 */
[----:B0-----:R-:W-:Y:S01]  /*0360*/  FMUL R5, R3, R4 ;  /* 0x0000000403057220 */ /* 0x001fe20000400000 */
[----:B------:R-:W-:Y:S01]  /*0370*/  FMUL R4, R4, -0.5 ;  /* 0xbf00000004047820 */ /* 0x000fe20000400000 */
[----:B------:R-:W-:-:S03]  /*0380*/  MOV R3, 0x3d10ecef ;  /* 0x3d10ecef00037802 */ /* 0x000fc60000000f00 */
[----:B------:R-:W-:-:S04]  /*0390*/  FFMA R4, R5, R4, 0.5 ;  /* 0x3f00000005047423 */ /* 0x000fc80000000004 */
[----:B------:R-:W-:-:S05]  /*03a0*/  FFMA R4, R5, R4, R5 ;  /* 0x0000000405047223 */ /* 0x000fca0000000005 */
[----:B------:R-:W-:Y:S01]  /*03b0*/  FSEL R5, R4, RZ, P1 ;  /* 0x000000ff04057208 */ /* 0x000fe20000800000 */
[----:B------:R-:W-:-:S03]  /*03c0*/  FADD R4, |R2|, -RZ ;  /* 0x800000ff02047221 */ /* 0x000fc60000000200 */
[----:B------:R-:W-:-:S04]  /*03d0*/  FSEL R5, R5, |R2|, P0 ;  /* 0x4000000205057208 */ /* 0x000fc80000000000 */
[----:B------:R-:W-:-:S05]  /*03e0*/  LOP3.LUT R5, R5, 0x80000000, R4, 0xb8, !PT ;  /* 0x8000000005057812 */ /* 0x000fca00078eb804 */
[----:B------:R-:W-:-:S04]  /*03f0*/  FMUL R4, R5, R5 ;  /* 0x0000000505047220 */ /* 0x000fc80000400000 */
[----:B------:R-:W-:-:S04]  /*0400*/  FFMA R3, R4, R3, 0.016980519518256187439 ;  /* 0x3c8b1abb04037423 */ /* 0x000fc80000000003 */
[----:B------:R-:W-:-:S04]  /*0410*/  FFMA R3, R4, R3, 0.030762933194637298584 ;  /* 0x3cfc028c04037423 */ /* 0x000fc80000000003 */
[----:B------:R-:W-:-:S04]  /*0420*/  FFMA R3, R4, R3, 0.044709417968988418579 ;  /* 0x3d37213904037423 */ /* 0x000fc80000000003 */
[C---:B------:R-:W-:Y:S02]  /*0430*/  FFMA R7, R4.reuse, R3, 0.074989043176174163818 ;  /* 0x3d9993db04077423 */ /* 0x040fe40000000003 */
[----:B------:R-:W0:Y:S02]  /*0440*/  LDC.64 R2, c[0x0][0x380] ;  /* 0x0000e000ff027b82 */ /* 0x000e240000000a00 */
[----:B------:R-:W-:-:S04]  /*0450*/  FFMA R7, R4, R7, 0.16666707396507263184 ;  /* 0x3e2aaac604077423 */ /* 0x000fc80000000007 */
[----:B------:R-:W-:Y:S01]  /*0460*/  FMUL R4, R4, R7 ;  /* 0x0000000704047220 */ /* 0x000fe20000400000 */
[----:B------:R-:W-:-:S03]  /*0470*/  HFMA2 R7, -RZ, RZ, 1.9599609375, 20144 ;  /* 0x3fd774ebff077431 */ /* 0x000fc600000001ff */
[----:B------:R-:W-:-:S05]  /*0480*/  FFMA R5, R5, R4, R5 ;  /* 0x0000000405057223 */ /* 0x000fca0000000005 */
[----:B------:R-:W-:-:S05]  /*0490*/  FSEL R4, R5, -R5, P0 ;  /* 0x8000000505047208 */ /* 0x000fca0000000000 */
[----:B------:R-:W-:Y:S01]  /*04a0*/  @!P0 FFMA R5, R7, 0.93318945169448852539, R4 ;  /* 0x3f6ee58107058823 */ /* 0x000fe20000000004 */
[----:B0-----:R-:W-:-:S04]  /*04b0*/  IMAD.WIDE.U32 R2, R0, 0x4, R2 ;  /* 0x0000000400027825 */ /* 0x001fc800078e0002 */
[----:B------:R-:W-:-:S05]  /*04c0*/  @P0 FADD R5, R5, R5 ;  /* 0x0000000505050221 */ /* 0x000fca0000000000 */
[----:B------:R-:W-:Y:S01]  /*04d0*/  STG.E desc[UR6][R2.64], R5 ;  /* 0x0000000502007986 */ /* 0x000fe2000c101906 */
[----:B------:R-:W-:Y:S05]  /*04e0*/  EXIT ;  /* 0x000000000000794d */ /* 0x000fea0003800000 */
.L_x_19:
        /* <DEDUP_REMOVED lines=9> */
.L_x_35:


//--------------------- .text.default_function_kernel_7 --------------------------
	.section	.text.default_function_kernel_7,"ax",@progbits
	.align	128
        .global         default_function_kernel_7
        .type           default_function_kernel_7,@function
        .size           default_function_kernel_7,(.L_x_36 - default_function_kernel_7)
        .other          default_function_kernel_7,@"STO_CUDA_ENTRY STV_DEFAULT"
default_function_kernel_7:
.text.default_function_kernel_7:
        /* <DEDUP_REMOVED lines=9> */
[----:B--2---:R-:W-:-:S04]  /*0090*/  FFMA R5, |R2|, |R2|, -1 ;  /* 0xbf80000002057423 */ /* 0x004fc80000000602 */
[----:B------:R-:W0:Y:S01]  /*00a0*/  MUFU.RSQ R4, R5 ;  /* 0x0000000500047308 */ /* 0x000e220000001400 */
[C---:B------:R-:W-:Y:S01]  /*00b0*/  FSETP.NEU.AND P1, PT, R5.reuse, RZ, PT ;  /* 0x000000ff0500720b */ /* 0x040fe20003f2d000 */
[----:B0-----:R-:W-:Y:S01]  /*00c0*/  FMUL R6, R5, R4 ;  /* 0x0000000405067220 */ /* 0x001fe20000400000 */
[----:B------:R-:W-:Y:S01]  /*00d0*/  FMUL R7, R4, 0.5 ;  /* 0x3f00000004077820 */ /* 0x000fe20000400000 */
[----:B------:R-:W-:Y:S02]  /*00e0*/  FADD R4, |R2|, -1 ;  /* 0xbf80000002047421 */ /* 0x000fe40000000200 */
[----:B------:R-:W-:Y:S01]  /*00f0*/  FFMA R8, -R6, R6, R5 ;  /* 0x0000000606087223 */ /* 0x000fe20000000105 */
[----:B------:R-:W-:Y:S02]  /*0100*/  HFMA2 R5, -RZ, RZ, 1.625, 0 ;  /* 0x3e800000ff057431 */ /* 0x000fe400000001ff */
[----:B------:R-:W-:Y:S01]  /*0110*/  ISETP.GT.U32.AND P0, PT, R4, 0x4b000000, PT ;  /* 0x4b0000000400780c */ /* 0x000fe20003f04070 */
[----:B------:R-:W-:Y:S01]  /*0120*/  FFMA R7, R7, R8, R6 ;  /* 0x0000000807077223 */ /* 0x000fe20000000006 */
[----:B------:R-:W-:-:S04]  /*0130*/  MOV R6, 0x3d39bf78 ;  /* 0x3d39bf7800067802 */ /* 0x000fc80000000f00 */
        /* <DEDUP_REMOVED lines=14> */
[----:B------:R-:W-:Y:S01]  /*0220*/  FFMA R4, R3, -R6, 0.10546888411045074463 ;  /* 0x3dd8001203047423 */ /* 0x000fe20000000806 */
[----:B------:R-:W-:-:S03]  /*0230*/  MOV R6, 0x3d10ecef ;  /* 0x3d10ecef00067802 */ /* 0x000fc60000000f00 */
        /* <DEDUP_REMOVED lines=10> */
[----:B------:R-:W-:Y:S01]  /*02e0*/  FFMA R2, R2, 0.69314718246459960938, R3 ;  /* 0x3f31721802027823 */ /* 0x000fe20000000003 */
[----:B------:R-:W-:Y:S02]  /*02f0*/  HFMA2 R3, -RZ, RZ, 1.75, 0 ;  /* 0x3f000000ff037431 */ /* 0x000fe400000001ff */
[C---:B------:R-:W-:Y:S01]  /*0300*/  @P2 FFMA R2, R7.reuse, R4, +INF ;  /* 0x7f80000007022423 */ /* 0x040fe20000000004 */
[----:B------:R-:W-:Y:S01]  /*0310*/  @P1 FSETP.NEU.AND P2, PT, R7, RZ, PT ;  /* 0x000000ff0700120b */ /* 0x000fe20003f4d000 */
[----:B------:R-:W-:-:S03]  /*0320*/  HFMA2 R7, -RZ, RZ, 1.9599609375, 20144 ;  /* 0x3fd774ebff077431 */ /* 0x000fc600000001ff */
[----:B------:R-:W-:-:S04]  /*0330*/  @P1 FSEL R2, R2, -RZ, P2 ;  /* 0x800000ff02021208 */ /* 0x000fc80001000000 */
[----:B------:R-:W-:-:S05]  /*0340*/  MOV R8, R2 ;  /* 0x0000000200087202 */ /* 0x000fca0000000f00 */
[----:B------:R-:W-:-:S04]  /*0350*/  @P0 FADD R8, R8, 0.69314718246459960938 ;  /* 0x3f31721808080421 */ /* 0x000fc80000000000 */
        /* <DEDUP_REMOVED lines=19> */
[----:B------:R-:W-:-:S04]  /*0490*/  FMUL R5, R5, R6 ;  /* 0x0000000605057220 */ /* 0x000fc80000400000 */
[----:B------:R-:W-:-:S05]  /*04a0*/  FFMA R5, R4, R5, R4 ;  /* 0x0000000504057223 */ /* 0x000fca0000000004 */
[----:B------:R-:W-:-:S05]  /*04b0*/  FSEL R4, R5, -R5, P0 ;  /* 0x8000000505047208 */ /* 0x000fca0000000000 */
[----:B------:R-:W-:Y:S01]  /*04c0*/  @!P1 FFMA R5, R7, 0.93318945169448852539, R4 ;  /* 0x3f6ee58107059823 */ /* 0x000fe20000000004 */
[----:B0-----:R-:W-:-:S04]  /*04d0*/  IMAD.WIDE.U32 R2, R0, 0x4, R2 ;  /* 0x0000000400027825 */ /* 0x001fc800078e0002 */
[----:B------:R-:W-:-:S05]  /*04e0*/  @P0 FADD R5, R5, R5 ;  /* 0x0000000505050221 */ /* 0x000fca0000000000 */
[----:B------:R-:W-:Y:S01]  /*04f0*/  STG.E desc[UR6][R2.64], R5 ;  /* 0x0000000502007986 */ /* 0x000fe2000c101906 */
[----:B------:R-:W-:Y:S05]  /*0500*/  EXIT ;  /* 0x000000000000794d */ /* 0x000fea0003800000 */
.L_x_20:
        /* <DEDUP_REMOVED lines=15> */
.L_x_36:


//--------------------- .text.default_function_kernel_13 --------------------------
	.section	.text.default_function_kernel_13,"ax",@progbits
	.align	128
        .global         default_function_kernel_13
        .type           default_function_kernel_13,@function
        .size           default_function_kernel_13,(.L_x_37 - default_function_kernel_13)
        .other          default_function_kernel_13,@"STO_CUDA_ENTRY STV_DEFAULT"
default_function_kernel_13:
.text.default_function_kernel_13:
        /* <DEDUP_REMOVED lines=79> */
.L_x_21:
        /* <DEDUP_REMOVED lines=9> */
.L_x_37:


//--------------------- .text.default_function_kernel_3 --------------------------
	.section	.text.default_function_kernel_3,"ax",@progbits
	.align	128
        .global         default_function_kernel_3
        .type           default_function_kernel_3,@function
        .size           default_function_kernel_3,(.L_x_38 - default_function_kernel_3)
        .other          default_function_kernel_3,@"STO_CUDA_ENTRY STV_DEFAULT"
default_function_kernel_3:
.text.default_function_kernel_3:
        /* <DEDUP_REMOVED lines=9> */
[----:B------:R-:W-:Y:S02]  /*0090*/  HFMA2 R8, -RZ, RZ, 1.625, 0 ;  /* 0x3e800000ff087431 */ /* 0x000fe400000001ff */
[C---:B--2---:R-:W-:Y:S01]  /*00a0*/  FFMA R4, |R0|.reuse, |R0|, 1 ;  /* 0x3f80000000047423 */ /* 0x044fe20000000600 */
        /* <DEDUP_REMOVED lines=12> */
[----:B------:R-:W-:-:S03]  /*0170*/  LOP3.LUT R6, R6, 0xff800000, RZ, 0xc0, !PT ;  /* 0xff80000006067812 */ /* 0x000fc600078ec0ff */
[----:B------:R-:W-:Y:S02]  /*0180*/  @P1 MOV R4, 0x7f800000 ;  /* 0x7f80000000041802 */ /* 0x000fe40000000f00 */
[----:B------:R-:W-:Y:S02]  /*0190*/  IADD3 R3, PT, PT, -R6, 0x40800000, RZ ;  /* 0x4080000006037810 */ /* 0x000fe40007ffe1ff */
[-C--:B------:R-:W-:Y:S02]  /*01a0*/  IADD3 R2, PT, PT, R9, -R6.reuse, RZ ;  /* 0x8000000609027210 */ /* 0x080fe40007ffe0ff */
[----:B------:R-:W-:Y:S01]  /*01b0*/  I2FP.F32.S32 R6, R6 ;  /* 0x0000000600067245 */ /* 0x000fe20000201400 */
[----:B------:R-:W-:-:S04]  /*01c0*/  FFMA R3, R3, R8, -1 ;  /* 0xbf80000003037423 */ /* 0x000fc80000000008 */
[----:B------:R-:W-:Y:S01]  /*01d0*/  FADD R2, R2, R3 ;  /* 0x0000000302027221 */ /* 0x000fe20000000000 */
[----:B------:R-:W-:-:S03]  /*01e0*/  FMUL R6, R6, 1.1920928955078125e-07 ;  /* 0x3400000006067820 */ /* 0x000fc60000400000 */
[----:B------:R-:W-:Y:S01]  /*01f0*/  FFMA R3, R2, -R7, 0.10546888411045074463 ;  /* 0x3dd8001202037423 */ /* 0x000fe20000000807 */
[----:B------:R-:W-:-:S03]  /*0200*/  FADD R7, |R0|, -RZ ;  /* 0x800000ff00077221 */ /* 0x000fc60000000200 */
        /* <DEDUP_REMOVED lines=13> */
[----:B------:R-:W-:-:S05]  /*02e0*/  @P1 FSEL R6, R6, -RZ, P2 ;  /* 0x800000ff06061208 */ /* 0x000fca0001000000 */
[----:B------:R-:W-:Y:S01]  /*02f0*/  @P0 FADD R6, R6, 0.69314718246459960938 ;  /* 0x3f31721806060421 */ /* 0x000fe20000000000 */
[----:B------:R-:W-:-:S04]  /*0300*/  FSETP.NAN.AND P0, PT, |R0|, |R0|, PT ;  /* 0x400000000000720b */ /* 0x000fc80003f08200 */
[----:B------:R-:W-:Y:S01]  /*0310*/  LOP3.LUT R0, R6, 0x80000000, R7, 0xb8, !PT ;  /* 0x8000000006007812 */ /* 0x000fe200078eb807 */
[----:B0-----:R-:W-:-:S03]  /*0320*/  IMAD.WIDE.U32 R2, R5, 0x4, R2 ;  /* 0x0000000405027825 */ /* 0x001fc600078e0002 */
[----:B------:R-:W-:-:S05]  /*0330*/  FSEL R5, R0, R6, !P0 ;  /* 0x0000000600057208 */ /* 0x000fca0004000000 */
[----:B------:R-:W-:Y:S01]  /*0340*/  STG.E desc[UR6][R2.64], R5 ;  /* 0x0000000502007986 */ /* 0x000fe2000c101906 */
[----:B------:R-:W-:Y:S05]  /*0350*/  EXIT ;  /* 0x000000000000794d */ /* 0x000fea0003800000 */
.L_x_22:
        /* <DEDUP_REMOVED lines=10> */
.L_x_38:


//--------------------- .text.default_function_kernel_2 --------------------------
	.section	.text.default_function_kernel_2,"ax",@progbits
	.align	128
        .global         default_function_kernel_2
        .type           default_function_kernel_2,@function
        .size           default_function_kernel_2,(.L_x_39 - default_function_kernel_2)
        .other          default_function_kernel_2,@"STO_CUDA_ENTRY STV_DEFAULT"
default_function_kernel_2:
.text.default_function_kernel_2:
        /* <DEDUP_REMOVED lines=37> */
[----:B------:R-:W-:-:S05]  /*0250*/  FADD R7, R0, R7 ;  /* 0x0000000700077221 */ /* 0x000fca0000000000 */
[----:B------:R-:W-:Y:S01]  /*0260*/  STG.E desc[UR6][R2.64], R7 ;  /* 0x0000000702007986 */ /* 0x000fe2000c101906 */
[----:B------:R-:W-:Y:S05]  /*0270*/  EXIT ;  /* 0x000000000000794d */ /* 0x000fea0003800000 */
.L_x_23:
        /* <DEDUP_REMOVED lines=16> */
.L_x_39:


//--------------------- .nv.shared.reserved.0     --------------------------
	.section	.nv.shared.reserved.0,"aw",@nobits
	.weak		__nv_reservedSMEM_offset_0_alias
	.size		__nv_reservedSMEM_offset_0_alias, 0, 64
	.other		__nv_reservedSMEM_offset_0_alias,@"STO_CUDA_RESERVED_SHARED STV_DEFAULT"
__nv_reservedSMEM_offset_0_alias:
	.zero		0
	.zero		64


//--------------------- .nv.constant0.default_function_kernel_12 --------------------------
	.section	.nv.constant0.default_function_kernel_12,"a",@progbits
	.sectionflags	@""
	.align	4
.nv.constant0.default_function_kernel_12:
	.zero		912


//--------------------- .nv.constant0.default_function_kernel_1 --------------------------
	.section	.nv.constant0.default_function_kernel_1,"a",@progbits
	.sectionflags	@""
	.align	4
.nv.constant0.default_function_kernel_1:
	.zero		912


//--------------------- .nv.constant0.default_function_kernel_9 --------------------------
	.section	.nv.constant0.default_function_kernel_9,"a",@progbits
	.sectionflags	@""
	.align	4
.nv.constant0.default_function_kernel_9:
	.zero		912


//--------------------- .nv.constant0.default_function_kernel_15 --------------------------
	.section	.nv.constant0.default_function_kernel_15,"a",@progbits
	.sectionflags	@""
	.align	4
.nv.constant0.default_function_kernel_15:
	.zero		912


//--------------------- .nv.constant0.default_function_kernel_5 --------------------------
	.section	.nv.constant0.default_function_kernel_5,"a",@progbits
	.sectionflags	@""
	.align	4
.nv.constant0.default_function_kernel_5:
	.zero		912


//--------------------- .nv.constant0.default_function_kernel_6 --------------------------
	.section	.nv.constant0.default_function_kernel_6,"a",@progbits
	.sectionflags	@""
	.align	4
.nv.constant0.default_function_kernel_6:
	.zero		912


//--------------------- .nv.constant0.default_function_kernel --------------------------
	.section	.nv.constant0.default_function_kernel,"a",@progbits
	.sectionflags	@""
	.align	4
.nv.constant0.default_function_kernel:
	.zero		912


//--------------------- .nv.constant0.default_function_kernel_14 --------------------------
	.section	.nv.constant0.default_function_kernel_14,"a",@progbits
	.sectionflags	@""
	.align	4
.nv.constant0.default_function_kernel_14:
	.zero		912


//--------------------- .nv.constant0.default_function_kernel_10 --------------------------
	.section	.nv.constant0.default_function_kernel_10,"a",@progbits
	.sectionflags	@""
	.align	4
.nv.constant0.default_function_kernel_10:
	.zero		912


//--------------------- .nv.constant0.default_function_kernel_8 --------------------------
	.section	.nv.constant0.default_function_kernel_8,"a",@progbits
	.sectionflags	@""
	.align	4
.nv.constant0.default_function_kernel_8:
	.zero		912


//--------------------- .nv.constant0.default_function_kernel_4 --------------------------
	.section	.nv.constant0.default_function_kernel_4,"a",@progbits
	.sectionflags	@""
	.align	4
.nv.constant0.default_function_kernel_4:
	.zero		912


//--------------------- .nv.constant0.default_function_kernel_11 --------------------------
	.section	.nv.constant0.default_function_kernel_11,"a",@progbits
	.sectionflags	@""
	.align	4
.nv.constant0.default_function_kernel_11:
	.zero		912


//--------------------- .nv.constant0.default_function_kernel_7 --------------------------
	.section	.nv.constant0.default_function_kernel_7,"a",@progbits
	.sectionflags	@""
	.align	4
.nv.constant0.default_function_kernel_7:
	.zero		912


//--------------------- .nv.constant0.default_function_kernel_13 --------------------------
	.section	.nv.constant0.default_function_kernel_13,"a",@progbits
	.sectionflags	@""
	.align	4
.nv.constant0.default_function_kernel_13:
	.zero		912


//--------------------- .nv.constant0.default_function_kernel_3 --------------------------
	.section	.nv.constant0.default_function_kernel_3,"a",@progbits
	.sectionflags	@""
	.align	4
.nv.constant0.default_function_kernel_3:
	.zero		912


//--------------------- .nv.constant0.default_function_kernel_2 --------------------------
	.section	.nv.constant0.default_function_kernel_2,"a",@progbits
	.sectionflags	@""
	.align	4
.nv.constant0.default_function_kernel_2:
	.zero		912


//--------------------- SYMBOLS --------------------------

	.type		.nv.reservedSmem.offset0,@object
	.size		.nv.reservedSmem.offset0,0x4
